// auto-generated by cutlass_sweep.epilogue — config: {"arch": "sm_90", "cluster_m": 1, "cluster_n": 1, "dtype": "fp16", "fusion": "relu", "tile_k": 64, "tile_m": 256, "tile_n": 128}
#include "cutlass/cutlass.h"
#include "cutlass/gemm/collective/collective_builder.hpp"
#include "cutlass/gemm/device/gemm_universal_adapter.h"
#include "cutlass/gemm/kernel/gemm_universal.hpp"
#include "cutlass/epilogue/collective/collective_builder.hpp"
#include "cutlass/epilogue/fusion/operations.hpp"
#include "cutlass/epilogue/thread/activation.h"

using Elem = cutlass::half_t;
using Acc  = float;
using TileShape    = cute::Shape<cute::_256, cute::_128, cute::_64>;
using ClusterShape = cute::Shape<cute::_1, cute::_1, cute::_1>;
using FusionOp     = cutlass::epilogue::fusion::LinCombEltAct<cutlass::epilogue::thread::ReLU, Elem, Acc>;

using CollectiveEpilogue = typename cutlass::epilogue::collective::CollectiveBuilder<
    cutlass::arch::Sm90, cutlass::arch::OpClassTensorOp,
    TileShape, ClusterShape,
    cutlass::epilogue::collective::EpilogueTileAuto,
    Acc, Acc,
    Elem, cutlass::layout::RowMajor, 128 / cutlass::sizeof_bits<Elem>::value,
    Elem, cutlass::layout::RowMajor, 128 / cutlass::sizeof_bits<Elem>::value,
    cutlass::epilogue::TmaWarpSpecializedCooperative,
    FusionOp
  >::CollectiveOp;

using CollectiveMainloop = typename cutlass::gemm::collective::CollectiveBuilder<
    cutlass::arch::Sm90, cutlass::arch::OpClassTensorOp,
    Elem, cutlass::layout::RowMajor, 128 / cutlass::sizeof_bits<Elem>::value,
    Elem, cutlass::layout::ColumnMajor, 128 / cutlass::sizeof_bits<Elem>::value,
    Acc,
    TileShape, ClusterShape,
    cutlass::gemm::collective::StageCountAutoCarveout<
        static_cast<int>(sizeof(typename CollectiveEpilogue::SharedStorage))>,
    cutlass::gemm::KernelTmaWarpSpecializedCooperative
  >::CollectiveOp;

using GemmKernel = cutlass::gemm::kernel::GemmUniversal<
    cute::Shape<int,int,int,int>, CollectiveMainloop, CollectiveEpilogue>;
using Gemm = cutlass::gemm::device::GemmUniversalAdapter<GemmKernel>;

auto* _anchor = &cutlass::device_kernel<GemmKernel>;


// ===== COMPILED SASS (sm_90a) =====

	.target	sm_90a

	.elftype	@"ET_EXEC"


//--------------------- .note.nv.tkinfo           --------------------------
	.section	.note.nv.tkinfo,"",@"SHT_NOTE"
	.sectionflags	@"SHF_NOTE_NV_TKINFO"
	.tkinfo
        /*0018*/ 	.word	0x00000002
        /*0030*/ 	.string	""
        /*0030*/ 	.string	"ptxas"
        /*0030*/ 	.string	"Cuda compilation tools, release 13.0, V13.0.88"
        /*0030*/ 	.string	"Build cuda_13.0.r13.0/compiler.36424714_0"
        /*0030*/ 	.string	"-arch sm_90a -m 64 "



//--------------------- .note.nv.cuinfo           --------------------------
	.section	.note.nv.cuinfo,"",@"SHT_NOTE"
	.sectionflags	@"SHF_NOTE_NV_CUINFO"
        /*0018*/ 	.short	0x0002
        /*001a*/ 	.short	0x005a
        /*001c*/ 	.short	0x0082
	.zero		2


//--------------------- .nv.info                  --------------------------
	.section	.nv.info,"",@"SHT_CUDA_INFO"
	.align	4


	//----- nvinfo : EIATTR_REGCOUNT
	.align		4
        /*0000*/ 	.byte	0x04, 0x2f
        /*0002*/ 	.short	(.L_18 - .L_17)
	.align		4
.L_17:
        /*0004*/ 	.word	index@(_ZN7cutlass13device_kernelINS_4gemm6kernel13GemmUniversalIN4cute5tupleIJiiiiEEENS1_10collective13CollectiveMmaINS1_34MainloopSm90TmaGmmaWarpSpecializedILi4ENS5_IJNS4_1CILi1EEESB_SB_EEENS1_35KernelTmaWarpSpecializedCooperativeEEENS5_IJNSA_ILi256EEENSA_ILi128EEENSA_ILi64EEEEEENS_6half_tENS5_IJlSB_lEEESJ_SK_NS4_8TiledMMAINS4_8MMA_AtomIJNS4_4SM904GMMA26MMA_64x128x16_F32F16F16_SSILNSO_5MajorE0ELSQ_0ELNSO_7ScaleInE1ELSR_1EEEEEENS4_6LayoutINS5_IJNSA_ILi2EEESB_SB_EEENS5_IJSB_NSA_ILi0EEESX_EEEEENS5_IJNS4_10UnderscoreES10_S10_EEEEENS4_13SM90_TMA_LOADENS4_14ComposedLayoutINS4_7SwizzleILi3ELi4ELi3EEENS4_18smem_ptr_flag_bitsILi16EEENSU_INS5_IJNSA_ILi8EEESH_EEENS5_IJSH_SB_EEEEEEEvNS4_8identityES13_S1D_vS1E_EENS_8epilogue10collective18CollectiveEpilogueINS1G_22Sm90TmaWarpSpecializedILi4ELi2ELi16ELb1ELb0EEEJSI_NS5_IJSG_NSA_ILi32EEEEEESJ_SK_SJ_SK_NS1G_6fusion15FusionCallbacksIS1K_NS1N_13LinCombEltActINS1G_6thread4ReLuESJ_fSJ_fLNS_15FloatRoundStyleE2EEESI_S1M_JEEES13_NS14_INS15_ILi2ELi4ELi3EEES18_NSU_INS5_IJS19_S1L_EEENS5_IJS1L_SB_EEEEEEENS4_17SM75_U32x4_LDSM_NENS4_14SM90_TMA_STOREES1Z_NS4_17SM90_U32x4_STSM_NENS4_9Copy_AtomIJS22_SJ_EEEvEEEvvEEEEvNT_6ParamsE)
        /*0008*/ 	.word	0x000000a8


	//----- nvinfo : EIATTR_FRAME_SIZE
	.align		4
.L_18:
        /*000c*/ 	.byte	0x04, 0x11
        /*000e*/ 	.short	(.L_20 - .L_19)
	.align		4
.L_19:
        /*0010*/ 	.word	index@(_ZN7cutlass13device_kernelINS_4gemm6kernel13GemmUniversalIN4cute5tupleIJiiiiEEENS1_10collective13CollectiveMmaINS1_34MainloopSm90TmaGmmaWarpSpecializedILi4ENS5_IJNS4_1CILi1EEESB_SB_EEENS1_35KernelTmaWarpSpecializedCooperativeEEENS5_IJNSA_ILi256EEENSA_ILi128EEENSA_ILi64EEEEEENS_6half_tENS5_IJlSB_lEEESJ_SK_NS4_8TiledMMAINS4_8MMA_AtomIJNS4_4SM904GMMA26MMA_64x128x16_F32F16F16_SSILNSO_5MajorE0ELSQ_0ELNSO_7ScaleInE1ELSR_1EEEEEENS4_6LayoutINS5_IJNSA_ILi2EEESB_SB_EEENS5_IJSB_NSA_ILi0EEESX_EEEEENS5_IJNS4_10UnderscoreES10_S10_EEEEENS4_13SM90_TMA_LOADENS4_14ComposedLayoutINS4_7SwizzleILi3ELi4ELi3EEENS4_18smem_ptr_flag_bitsILi16EEENSU_INS5_IJNSA_ILi8EEESH_EEENS5_IJSH_SB_EEEEEEEvNS4_8identityES13_S1D_vS1E_EENS_8epilogue10collective18CollectiveEpilogueINS1G_22Sm90TmaWarpSpecializedILi4ELi2ELi16ELb1ELb0EEEJSI_NS5_IJSG_NSA_ILi32EEEEEESJ_SK_SJ_SK_NS1G_6fusion15FusionCallbacksIS1K_NS1N_13LinCombEltActINS1G_6thread4ReLuESJ_fSJ_fLNS_15FloatRoundStyleE2EEESI_S1M_JEEES13_NS14_INS15_ILi2ELi4ELi3EEES18_NSU_INS5_IJS19_S1L_EEENS5_IJS1L_SB_EEEEEEENS4_17SM75_U32x4_LDSM_NENS4_14SM90_TMA_STOREES1Z_NS4_17SM90_U32x4_STSM_NENS4_9Copy_AtomIJS22_SJ_EEEvEEEvvEEEEvNT_6ParamsE)
        /*0014*/ 	.word	0x00000000


	//----- nvinfo : EIATTR_MIN_STACK_SIZE
	.align		4
.L_20:
        /*0018*/ 	.byte	0x04, 0x12
        /*001a*/ 	.short	(.L_22 - .L_21)
	.align		4
.L_21:
        /*001c*/ 	.word	index@(_ZN7cutlass13device_kernelINS_4gemm6kernel13GemmUniversalIN4cute5tupleIJiiiiEEENS1_10collective13CollectiveMmaINS1_34MainloopSm90TmaGmmaWarpSpecializedILi4ENS5_IJNS4_1CILi1EEESB_SB_EEENS1_35KernelTmaWarpSpecializedCooperativeEEENS5_IJNSA_ILi256EEENSA_ILi128EEENSA_ILi64EEEEEENS_6half_tENS5_IJlSB_lEEESJ_SK_NS4_8TiledMMAINS4_8MMA_AtomIJNS4_4SM904GMMA26MMA_64x128x16_F32F16F16_SSILNSO_5MajorE0ELSQ_0ELNSO_7ScaleInE1ELSR_1EEEEEENS4_6LayoutINS5_IJNSA_ILi2EEESB_SB_EEENS5_IJSB_NSA_ILi0EEESX_EEEEENS5_IJNS4_10UnderscoreES10_S10_EEEEENS4_13SM90_TMA_LOADENS4_14ComposedLayoutINS4_7SwizzleILi3ELi4ELi3EEENS4_18smem_ptr_flag_bitsILi16EEENSU_INS5_IJNSA_ILi8EEESH_EEENS5_IJSH_SB_EEEEEEEvNS4_8identityES13_S1D_vS1E_EENS_8epilogue10collective18CollectiveEpilogueINS1G_22Sm90TmaWarpSpecializedILi4ELi2ELi16ELb1ELb0EEEJSI_NS5_IJSG_NSA_ILi32EEEEEESJ_SK_SJ_SK_NS1G_6fusion15FusionCallbacksIS1K_NS1N_13LinCombEltActINS1G_6thread4ReLuESJ_fSJ_fLNS_15FloatRoundStyleE2EEESI_S1M_JEEES13_NS14_INS15_ILi2ELi4ELi3EEES18_NSU_INS5_IJS19_S1L_EEENS5_IJS1L_SB_EEEEEEENS4_17SM75_U32x4_LDSM_NENS4_14SM90_TMA_STOREES1Z_NS4_17SM90_U32x4_STSM_NENS4_9Copy_AtomIJS22_SJ_EEEvEEEvvEEEEvNT_6ParamsE)
        /*0020*/ 	.word	0x00000000
.L_22:


//--------------------- .nv.compat                --------------------------
	.section	.nv.compat,"",@"SHT_CUDA_COMPAT_INFO"
	.align	4
        /*0000*/ 	.byte	0x02, 0x09, 0x01, 0x00, 0x02, 0x02, 0x04, 0x00, 0x02, 0x05, 0x05, 0x00, 0x03, 0x07, 0x01, 0x01
        /*0010*/ 	.byte	0x02, 0x03, 0x01, 0x00, 0x02, 0x06, 0x01, 0x00, 0x04, 0x0b, 0x08, 0x00, 0x00, 0x00, 0x00, 0x00
        /*0020*/ 	.byte	0x00, 0x00, 0x00, 0x00


//--------------------- .nv.info._ZN7cutlass13device_kernelINS_4gemm6kernel13GemmUniversalIN4cute5tupleIJiiiiEEENS1_10collective13CollectiveMmaINS1_34MainloopSm90TmaGmmaWarpSpecializedILi4ENS5_IJNS4_1CILi1EEESB_SB_EEENS1_35KernelTmaWarpSpecializedCooperativeEEENS5_IJNSA_ILi256EEENSA_ILi128EEENSA_ILi64EEEEEENS_6half_tENS5_IJlSB_lEEESJ_SK_NS4_8TiledMMAINS4_8MMA_AtomIJNS4_4SM904GMMA26MMA_64x128x16_F32F16F16_SSILNSO_5MajorE0ELSQ_0ELNSO_7ScaleInE1ELSR_1EEEEEENS4_6LayoutINS5_IJNSA_ILi2EEESB_SB_EEENS5_IJSB_NSA_ILi0EEESX_EEEEENS5_IJNS4_10UnderscoreES10_S10_EEEEENS4_13SM90_TMA_LOADENS4_14ComposedLayoutINS4_7SwizzleILi3ELi4ELi3EEENS4_18smem_ptr_flag_bitsILi16EEENSU_INS5_IJNSA_ILi8EEESH_EEENS5_IJSH_SB_EEEEEEEvNS4_8identityES13_S1D_vS1E_EENS_8epilogue10collective18CollectiveEpilogueINS1G_22Sm90TmaWarpSpecializedILi4ELi2ELi16ELb1ELb0EEEJSI_NS5_IJSG_NSA_ILi32EEEEEESJ_SK_SJ_SK_NS1G_6fusion15FusionCallbacksIS1K_NS1N_13LinCombEltActINS1G_6thread4ReLuESJ_fSJ_fLNS_15FloatRoundStyleE2EEESI_S1M_JEEES13_NS14_INS15_ILi2ELi4ELi3EEES18_NSU_INS5_IJS19_S1L_EEENS5_IJS1L_SB_EEEEEEENS4_17SM75_U32x4_LDSM_NENS4_14SM90_TMA_STOREES1Z_NS4_17SM90_U32x4_STSM_NENS4_9Copy_AtomIJS22_SJ_EEEvEEEvvEEEEvNT_6ParamsE --------------------------
	.section	.nv.info._ZN7cutlass13device_kernelINS_4gemm6kernel13GemmUniversalIN4cute5tupleIJiiiiEEENS1_10collective13CollectiveMmaINS1_34MainloopSm90TmaGmmaWarpSpecializedILi4ENS5_IJNS4_1CILi1EEESB_SB_EEENS1_35KernelTmaWarpSpecializedCooperativeEEENS5_IJNSA_ILi256EEENSA_ILi128EEENSA_ILi64EEEEEENS_6half_tENS5_IJlSB_lEEESJ_SK_NS4_8TiledMMAINS4_8MMA_AtomIJNS4_4SM904GMMA26MMA_64x128x16_F32F16F16_SSILNSO_5MajorE0ELSQ_0ELNSO_7ScaleInE1ELSR_1EEEEEENS4_6LayoutINS5_IJNSA_ILi2EEESB_SB_EEENS5_IJSB_NSA_ILi0EEESX_EEEEENS5_IJNS4_10UnderscoreES10_S10_EEEEENS4_13SM90_TMA_LOADENS4_14ComposedLayoutINS4_7SwizzleILi3ELi4ELi3EEENS4_18smem_ptr_flag_bitsILi16EEENSU_INS5_IJNSA_ILi8EEESH_EEENS5_IJSH_SB_EEEEEEEvNS4_8identityES13_S1D_vS1E_EENS_8epilogue10collective18CollectiveEpilogueINS1G_22Sm90TmaWarpSpecializedILi4ELi2ELi16ELb1ELb0EEEJSI_NS5_IJSG_NSA_ILi32EEEEEESJ_SK_SJ_SK_NS1G_6fusion15FusionCallbacksIS1K_NS1N_13LinCombEltActINS1G_6thread4ReLuESJ_fSJ_fLNS_15FloatRoundStyleE2EEESI_S1M_JEEES13_NS14_INS15_ILi2ELi4ELi3EEES18_NSU_INS5_IJS19_S1L_EEENS5_IJS1L_SB_EEEEEEENS4_17SM75_U32x4_LDSM_NENS4_14SM90_TMA_STOREES1Z_NS4_17SM90_U32x4_STSM_NENS4_9Copy_AtomIJS22_SJ_EEEvEEEvvEEEEvNT_6ParamsE,"",@"SHT_CUDA_INFO"
	.sectionflags	@""
	.align	4


	//----- nvinfo : EIATTR_CUDA_API_VERSION
	.align		4
        /*0000*/ 	.byte	0x04, 0x37
        /*0002*/ 	.short	(.L_24 - .L_23)
.L_23:
        /*0004*/ 	.word	0x00000082


	//----- nvinfo : EIATTR_KPARAM_INFO
	.align		4
.L_24:
        /*0008*/ 	.byte	0x04, 0x17
        /*000a*/ 	.short	(.L_26 - .L_25)
.L_25:
        /*000c*/ 	.word	0x00000000
        /*0010*/ 	.short	0x0000
        /*0012*/ 	.short	0x0070
        /*0014*/ 	.byte	0x00, 0xf0, 0x01, 0x1c


	//----- nvinfo : EIATTR_SPARSE_MMA_MASK
	.align		4
.L_26:
        /*0018*/ 	.byte	0x03, 0x50
        /*001a*/ 	.short	0x0000


	//----- nvinfo : EIATTR_MAXREG_COUNT
	.align		4
        /*001c*/ 	.byte	0x03, 0x1b
        /*001e*/ 	.short	0x00a8


	//----- nvinfo : EIATTR_NUM_BARRIERS
	.align		4
        /*0020*/ 	.byte	0x02, 0x4c
        /*0022*/ 	.byte	0x02
	.zero		1


	//----- nvinfo : EIATTR_EXTERNS
	.align		4
        /*0024*/ 	.byte	0x04, 0x0f
        /*0026*/ 	.short	(.L_28 - .L_27)


	//   ....[0]....
	.align		4
.L_27:
        /*0028*/ 	.word	index@(__assertfail)


	//----- nvinfo : EIATTR_MERCURY_ISA_VERSION
	.align		4
.L_28:
        /*002c*/ 	.byte	0x03, 0x5f
        /*002e*/ 	.short	0x0101


	//----- nvinfo : EIATTR_INT_WARP_WIDE_INSTR_OFFSETS
	.align		4
        /*0030*/ 	.byte	0x04, 0x31
        /*0032*/ 	.short	(.L_30 - .L_29)


	//   ....[0]....
.L_29:
        /*0034*/ 	.word	0x000008c0


	//   ....[1]....
        /*0038*/ 	.word	0x000008d0


	//   ....[2]....
        /*003c*/ 	.word	0x00000950


	//----- nvinfo : EIATTR_COOP_GROUP_MASK_REGIDS
	.align		4
.L_30:
        /*0040*/ 	.byte	0x04, 0x29
        /*0042*/ 	.short	(.L_32 - .L_31)


	//   ....[0]....
.L_31:
        /*0044*/ 	.word	0xffffffff


	//   ....[1]....
        /*0048*/ 	.word	0xffffffff


	//   ....[2]....
        /*004c*/ 	.word	0xffffffff


	//   ....[3]....
        /*0050*/ 	.word	0xffffffff


	//   ....[4]....
        /*0054*/ 	.word	0xffffffff


	//   ....[5]....
        /*0058*/ 	.word	0xffffffff


	//----- nvinfo : EIATTR_COOP_GROUP_INSTR_OFFSETS
	.align		4
.L_32:
        /*005c*/ 	.byte	0x04, 0x28
        /*005e*/ 	.short	(.L_34 - .L_33)


	//   ....[0]....
.L_33:
        /*0060*/ 	.word	0x00000070


	//   ....[1]....
        /*0064*/ 	.word	0x00000080


	//   ....[2]....
        /*0068*/ 	.word	0x00000440


	//   ....[3]....
        /*006c*/ 	.word	0x000005d0


	//   ....[4]....
        /*0070*/ 	.word	0x00000780


	//   ....[5]....
        /*0074*/ 	.word	0x000014a0


	//----- nvinfo : EIATTR_REG_RECONFIG
	.align		4
.L_34:
        /*0078*/ 	.byte	0x01, 0x54
	.zero		2


	//----- nvinfo : EIATTR_SYSCALL_OFFSETS
	.align		4
        /*007c*/ 	.byte	0x04, 0x46
        /*007e*/ 	.short	(.L_36 - .L_35)


	//   ....[0]....
.L_35:
        /*0080*/ 	.word	0x00001660


	//   ....[1]....
        /*0084*/ 	.word	0x00002300


	//   ....[2]....
        /*0088*/ 	.word	0x000023f0


	//----- nvinfo : EIATTR_MBARRIER_INSTR_OFFSETS
	.align		4
.L_36:
        /*008c*/ 	.byte	0x04, 0x39
        /*008e*/ 	.short	(.L_38 - .L_37)


	//   ....[0]....
.L_37:
        /*0090*/ 	.word	0x00000540
        /*0094*/ 	.word	0x000000ff
        /*0098*/ 	.word	0x00000000
        /*009c*/ 	.short	0x0100
        /*009e*/ 	.byte	0x08
	.zero		1


	//   ....[1]....
        /*00a0*/ 	.word	0x00000550
        /*00a4*/ 	.word	0x000000ff
        /*00a8*/ 	.word	0x00000020
        /*00ac*/ 	.short	0x0100
        /*00ae*/ 	.byte	0x08
	.zero		1


	//   ....[2]....
        /*00b0*/ 	.word	0x00000560
        /*00b4*/ 	.word	0x000000ff
        /*00b8*/ 	.word	0x00000008
        /*00bc*/ 	.short	0x0100
        /*00be*/ 	.byte	0x08
	.zero		1


	//   ....[3]....
        /*00c0*/ 	.word	0x00000570
        /*00c4*/ 	.word	0x000000ff
        /*00c8*/ 	.word	0x00000028
        /*00cc*/ 	.short	0x0100
        /*00ce*/ 	.byte	0x08
	.zero		1


	//   ....[4]....
        /*00d0*/ 	.word	0x00000580
        /*00d4*/ 	.word	0x000000ff
        /*00d8*/ 	.word	0x00000010
        /*00dc*/ 	.short	0x0100
        /*00de*/ 	.byte	0x08
	.zero		1


	//   ....[5]....
        /*00e0*/ 	.word	0x00000590
        /*00e4*/ 	.word	0x000000ff
        /*00e8*/ 	.word	0x00000030
        /*00ec*/ 	.short	0x0100
        /*00ee*/ 	.byte	0x08
	.zero		1


	//   ....[6]....
        /*00f0*/ 	.word	0x000005a0
        /*00f4*/ 	.word	0x000000ff
        /*00f8*/ 	.word	0x00000018
        /*00fc*/ 	.short	0x0100
        /*00fe*/ 	.byte	0x08
	.zero		1


	//   ....[7]....
        /*0100*/ 	.word	0x000005b0
        /*0104*/ 	.word	0x000000ff
        /*0108*/ 	.word	0x00000038
        /*010c*/ 	.short	0x0100
        /*010e*/ 	.byte	0x08
	.zero		1


	//   ....[8]....
        /*0110*/ 	.word	0x000006f0
        /*0114*/ 	.word	0x000000ff
        /*0118*/ 	.word	0x00000040
        /*011c*/ 	.short	0x0100
        /*011e*/ 	.byte	0x08
	.zero		1


	//   ....[9]....
        /*0120*/ 	.word	0x00000700
        /*0124*/ 	.word	0x000000ff
        /*0128*/ 	.word	0x00000060
        /*012c*/ 	.short	0x0100
        /*012e*/ 	.byte	0x08
	.zero		1


	//   ....[10]....
        /*0130*/ 	.word	0x00000710
        /*0134*/ 	.word	0x000000ff
        /*0138*/ 	.word	0x00000048
        /*013c*/ 	.short	0x0100
        /*013e*/ 	.byte	0x08
	.zero		1


	//   ....[11]....
        /*0140*/ 	.word	0x00000720
        /*0144*/ 	.word	0x000000ff
        /*0148*/ 	.word	0x00000068
        /*014c*/ 	.short	0x0100
        /*014e*/ 	.byte	0x08
	.zero		1


	//   ....[12]....
        /*0150*/ 	.word	0x00000730
        /*0154*/ 	.word	0x000000ff
        /*0158*/ 	.word	0x00000050
        /*015c*/ 	.short	0x0100
        /*015e*/ 	.byte	0x08
	.zero		1


	//   ....[13]....
        /*0160*/ 	.word	0x00000740
        /*0164*/ 	.word	0x000000ff
        /*0168*/ 	.word	0x00000070
        /*016c*/ 	.short	0x0100
        /*016e*/ 	.byte	0x08
	.zero		1


	//   ....[14]....
        /*0170*/ 	.word	0x00000750
        /*0174*/ 	.word	0x000000ff
        /*0178*/ 	.word	0x00000058
        /*017c*/ 	.short	0x0100
        /*017e*/ 	.byte	0x08
	.zero		1


	//   ....[15]....
        /*0180*/ 	.word	0x00000760
        /*0184*/ 	.word	0x000000ff
        /*0188*/ 	.word	0x00000078
        /*018c*/ 	.short	0x0100
        /*018e*/ 	.byte	0x08
	.zero		1


	//   ....[16]....
        /*0190*/ 	.word	0x000009f0
        /*0194*/ 	.word	0x000000ff
        /*0198*/ 	.word	0x00000080
        /*019c*/ 	.short	0x0100
        /*019e*/ 	.byte	0x08
	.zero		1


	//   ....[17]....
        /*01a0*/ 	.word	0x00000a50
        /*01a4*/ 	.word	0x000000ff
        /*01a8*/ 	.word	0x00000088
        /*01ac*/ 	.short	0x0100
        /*01ae*/ 	.byte	0x08
	.zero		1


	//   ....[18]....
        /*01b0*/ 	.word	0x000016e0
        /*01b4*/ 	.word	0x00000003
        /*01b8*/ 	.word	0x00000000
        /*01bc*/ 	.short	0x010a
        /*01be*/ 	.byte	0x3f
	.zero		1


	//   ....[19]....
        /*01c0*/ 	.word	0x00001720
        /*01c4*/ 	.word	0x00000003
        /*01c8*/ 	.word	0x00000000
        /*01cc*/ 	.short	0x010a
        /*01ce*/ 	.byte	0x3f
	.zero		1


	//   ....[20]....
        /*01d0*/ 	.word	0x00001bd0
        /*01d4*/ 	.word	0x000000ff
        /*01d8*/ 	.word	0x00000000
        /*01dc*/ 	.short	0x010a
        /*01de*/ 	.byte	0x08
	.zero		1


	//   ....[21]....
        /*01e0*/ 	.word	0x00001c10
        /*01e4*/ 	.word	0x000000ff
        /*01e8*/ 	.word	0x00000000
        /*01ec*/ 	.short	0x010a
        /*01ee*/ 	.byte	0x08
	.zero		1


	//   ....[22]....
        /*01f0*/ 	.word	0x00001fb0
        /*01f4*/ 	.word	0x000000ff
        /*01f8*/ 	.word	0x00000000
        /*01fc*/ 	.short	0x0101
        /*01fe*/ 	.byte	0x08
	.zero		1


	//   ....[23]....
        /*0200*/ 	.word	0x00002160
        /*0204*/ 	.word	0x000000ff
        /*0208*/ 	.word	0x00000000
        /*020c*/ 	.short	0x0101
        /*020e*/ 	.byte	0x04
	.zero		1


	//   ....[24]....
        /*0210*/ 	.word	0x000028b0
        /*0214*/ 	.word	0x000000ff
        /*0218*/ 	.word	0x00000040
        /*021c*/ 	.short	0x010a
        /*021e*/ 	.byte	0x34
	.zero		1


	//   ....[25]....
        /*0220*/ 	.word	0x000030b0
        /*0224*/ 	.word	0x000000ff
        /*0228*/ 	.word	0x00000000
        /*022c*/ 	.short	0x0101
        /*022e*/ 	.byte	0x04
	.zero		1


	//   ....[26]....
        /*0230*/ 	.word	0x00003190
        /*0234*/ 	.word	0x0000000e
        /*0238*/ 	.word	0x00000040
        /*023c*/ 	.short	0x010a
        /*023e*/ 	.byte	0x3f
	.zero		1


	//   ....[27]....
        /*0240*/ 	.word	0x000037b0
        /*0244*/ 	.word	0x000000ff
        /*0248*/ 	.word	0x00000000
        /*024c*/ 	.short	0x0101
        /*024e*/ 	.byte	0x04
	.zero		1


	//   ....[28]....
        /*0250*/ 	.word	0x000038a0
        /*0254*/ 	.word	0x0000000c
        /*0258*/ 	.word	0x00000040
        /*025c*/ 	.short	0x010a
        /*025e*/ 	.byte	0x3f
	.zero		1


	//   ....[29]....
        /*0260*/ 	.word	0x00003ef0
        /*0264*/ 	.word	0x000000ff
        /*0268*/ 	.word	0x00000000
        /*026c*/ 	.short	0x0101
        /*026e*/ 	.byte	0x04
	.zero		1


	//   ....[30]....
        /*0270*/ 	.word	0x00003fe0
        /*0274*/ 	.word	0x0000000e
        /*0278*/ 	.word	0x00000040
        /*027c*/ 	.short	0x010a
        /*027e*/ 	.byte	0x3f
	.zero		1


	//   ....[31]....
        /*0280*/ 	.word	0x00004630
        /*0284*/ 	.word	0x000000ff
        /*0288*/ 	.word	0x00000000
        /*028c*/ 	.short	0x0101
        /*028e*/ 	.byte	0x04
	.zero		1


	//   ....[32]....
        /*0290*/ 	.word	0x00004710
        /*0294*/ 	.word	0x0000000d
        /*0298*/ 	.word	0x00000040
        /*029c*/ 	.short	0x010a
        /*029e*/ 	.byte	0x3f
	.zero		1


	//   ....[33]....
        /*02a0*/ 	.word	0x00004d50
        /*02a4*/ 	.word	0x000000ff
        /*02a8*/ 	.word	0x00000000
        /*02ac*/ 	.short	0x0101
        /*02ae*/ 	.byte	0x04
	.zero		1


	//   ....[34]....
        /*02b0*/ 	.word	0x00004e30
        /*02b4*/ 	.word	0x0000000d
        /*02b8*/ 	.word	0x00000040
        /*02bc*/ 	.short	0x010a
        /*02be*/ 	.byte	0x3f
	.zero		1


	//   ....[35]....
        /*02c0*/ 	.word	0x00005470
        /*02c4*/ 	.word	0x000000ff
        /*02c8*/ 	.word	0x00000000
        /*02cc*/ 	.short	0x0101
        /*02ce*/ 	.byte	0x04
	.zero		1


	//   ....[36]....
        /*02d0*/ 	.word	0x00005550
        /*02d4*/ 	.word	0x0000000d
        /*02d8*/ 	.word	0x00000040
        /*02dc*/ 	.short	0x010a
        /*02de*/ 	.byte	0x3f
	.zero		1


	//   ....[37]....
        /*02e0*/ 	.word	0x00005b90
        /*02e4*/ 	.word	0x000000ff
        /*02e8*/ 	.word	0x00000000
        /*02ec*/ 	.short	0x0101
        /*02ee*/ 	.byte	0x04
	.zero		1


	//   ....[38]....
        /*02f0*/ 	.word	0x00005c70
        /*02f4*/ 	.word	0x0000000e
        /*02f8*/ 	.word	0x00000040
        /*02fc*/ 	.short	0x010a
        /*02fe*/ 	.byte	0x3f
	.zero		1


	//   ....[39]....
        /*0300*/ 	.word	0x00006260
        /*0304*/ 	.word	0x000000ff
        /*0308*/ 	.word	0x00000000
        /*030c*/ 	.short	0x0101
        /*030e*/ 	.byte	0x04
	.zero		1


	//   ....[40]....
        /*0310*/ 	.word	0x00006c20
        /*0314*/ 	.word	0x000000ff
        /*0318*/ 	.word	0x00000000
        /*031c*/ 	.short	0x0101
        /*031e*/ 	.byte	0x04
	.zero		1


	//   ....[41]....
        /*0320*/ 	.word	0x00007300
        /*0324*/ 	.word	0x000000ff
        /*0328*/ 	.word	0x00000088
        /*032c*/ 	.short	0x010a
        /*032e*/ 	.byte	0x04
	.zero		1


	//   ....[42]....
        /*0330*/ 	.word	0x00007700
        /*0334*/ 	.word	0x000000ff
        /*0338*/ 	.word	0x00000060
        /*033c*/ 	.short	0x010a
        /*033e*/ 	.byte	0x0d
	.zero		1


	//   ....[43]....
        /*0340*/ 	.word	0x000077f0
        /*0344*/ 	.word	0x000000ff
        /*0348*/ 	.word	0x00000040
        /*034c*/ 	.short	0x010b
        /*034e*/ 	.byte	0x0d
	.zero		1


	//   ....[44]....
        /*0350*/ 	.word	0x00007850
        /*0354*/ 	.word	0x000000ff
        /*0358*/ 	.word	0x00000000
        /*035c*/ 	.short	0x0101
        /*035e*/ 	.byte	0x10
	.zero		1


	//   ....[45]....
        /*0360*/ 	.word	0x00007880
        /*0364*/ 	.word	0x000000ff
        /*0368*/ 	.word	0x00000068
        /*036c*/ 	.short	0x010a
        /*036e*/ 	.byte	0x0d
	.zero		1


	//   ....[46]....
        /*0370*/ 	.word	0x00007990
        /*0374*/ 	.word	0x000000ff
        /*0378*/ 	.word	0x00000048
        /*037c*/ 	.short	0x010b
        /*037e*/ 	.byte	0x0d
	.zero		1


	//   ....[47]....
        /*0380*/ 	.word	0x00007a00
        /*0384*/ 	.word	0x000000ff
        /*0388*/ 	.word	0x00000000
        /*038c*/ 	.short	0x0101
        /*038e*/ 	.byte	0x14
	.zero		1


	//   ....[48]....
        /*0390*/ 	.word	0x00007a30
        /*0394*/ 	.word	0x000000ff
        /*0398*/ 	.word	0x00000070
        /*039c*/ 	.short	0x010a
        /*039e*/ 	.byte	0x0d
	.zero		1


	//   ....[49]....
        /*03a0*/ 	.word	0x00007b30
        /*03a4*/ 	.word	0x000000ff
        /*03a8*/ 	.word	0x00000050
        /*03ac*/ 	.short	0x010b
        /*03ae*/ 	.byte	0x0d
	.zero		1


	//   ....[50]....
        /*03b0*/ 	.word	0x00007b90
        /*03b4*/ 	.word	0x000000ff
        /*03b8*/ 	.word	0x00000000
        /*03bc*/ 	.short	0x0101
        /*03be*/ 	.byte	0x15
	.zero		1


	//   ....[51]....
        /*03c0*/ 	.word	0x00007bc0
        /*03c4*/ 	.word	0x000000ff
        /*03c8*/ 	.word	0x00000078
        /*03cc*/ 	.short	0x010a
        /*03ce*/ 	.byte	0x0d
	.zero		1


	//   ....[52]....
        /*03d0*/ 	.word	0x00007cc0
        /*03d4*/ 	.word	0x000000ff
        /*03d8*/ 	.word	0x00000058
        /*03dc*/ 	.short	0x010b
        /*03de*/ 	.byte	0x0d
	.zero		1


	//   ....[53]....
        /*03e0*/ 	.word	0x00007d30
        /*03e4*/ 	.word	0x000000ff
        /*03e8*/ 	.word	0x00000000
        /*03ec*/ 	.short	0x0101
        /*03ee*/ 	.byte	0x1d
	.zero		1


	//   ....[54]....
        /*03f0*/ 	.word	0x00007d70
        /*03f4*/ 	.word	0x000000ff
        /*03f8*/ 	.word	0x00000060
        /*03fc*/ 	.short	0x010a
        /*03fe*/ 	.byte	0x0d
	.zero		1


	//   ....[55]....
        /*0400*/ 	.word	0x00007e60
        /*0404*/ 	.word	0x000000ff
        /*0408*/ 	.word	0x00000040
        /*040c*/ 	.short	0x010b
        /*040e*/ 	.byte	0x0d
	.zero		1


	//   ....[56]....
        /*0410*/ 	.word	0x00007ea0
        /*0414*/ 	.word	0x000000ff
        /*0418*/ 	.word	0x00000000
        /*041c*/ 	.short	0x0101
        /*041e*/ 	.byte	0x10
	.zero		1


	//   ....[57]....
        /*0420*/ 	.word	0x00007ed0
        /*0424*/ 	.word	0x000000ff
        /*0428*/ 	.word	0x00000068
        /*042c*/ 	.short	0x010a
        /*042e*/ 	.byte	0x0d
	.zero		1


	//   ....[58]....
        /*0430*/ 	.word	0x00007fd0
        /*0434*/ 	.word	0x000000ff
        /*0438*/ 	.word	0x00000048
        /*043c*/ 	.short	0x010b
        /*043e*/ 	.byte	0x0d
	.zero		1


	//   ....[59]....
        /*0440*/ 	.word	0x00008010
        /*0444*/ 	.word	0x000000ff
        /*0448*/ 	.word	0x00000000
        /*044c*/ 	.short	0x0101
        /*044e*/ 	.byte	0x14
	.zero		1


	//   ....[60]....
        /*0450*/ 	.word	0x00008050
        /*0454*/ 	.word	0x000000ff
        /*0458*/ 	.word	0x00000070
        /*045c*/ 	.short	0x010a
        /*045e*/ 	.byte	0x0d
	.zero		1


	//   ....[61]....
        /*0460*/ 	.word	0x00008130
        /*0464*/ 	.word	0x000000ff
        /*0468*/ 	.word	0x00000050
        /*046c*/ 	.short	0x010b
        /*046e*/ 	.byte	0x0d
	.zero		1


	//   ....[62]....
        /*0470*/ 	.word	0x00008170
        /*0474*/ 	.word	0x000000ff
        /*0478*/ 	.word	0x00000000
        /*047c*/ 	.short	0x0101
        /*047e*/ 	.byte	0x15
	.zero		1


	//   ....[63]....
        /*0480*/ 	.word	0x000081a0
        /*0484*/ 	.word	0x000000ff
        /*0488*/ 	.word	0x00000078
        /*048c*/ 	.short	0x010a
        /*048e*/ 	.byte	0x0d
	.zero		1


	//   ....[64]....
        /*0490*/ 	.word	0x000082a0
        /*0494*/ 	.word	0x000000ff
        /*0498*/ 	.word	0x00000058
        /*049c*/ 	.short	0x010b
        /*049e*/ 	.byte	0x0d
	.zero		1


	//   ....[65]....
        /*04a0*/ 	.word	0x000082f0
        /*04a4*/ 	.word	0x000000ff
        /*04a8*/ 	.word	0x00000000
        /*04ac*/ 	.short	0x0101
        /*04ae*/ 	.byte	0x1d
	.zero		1


	//   ....[66]....
        /*04b0*/ 	.word	0x000089b0
        /*04b4*/ 	.word	0x00000000
        /*04b8*/ 	.word	0x00000060
        /*04bc*/ 	.short	0x010a
        /*04be*/ 	.byte	0x3f
	.zero		1


	//   ....[67]....
        /*04c0*/ 	.word	0x000089f0
        /*04c4*/ 	.word	0x00000000
        /*04c8*/ 	.word	0x00000068
        /*04cc*/ 	.short	0x010a
        /*04ce*/ 	.byte	0x3f
	.zero		1


	//   ....[68]....
        /*04d0*/ 	.word	0x00008a30
        /*04d4*/ 	.word	0x00000000
        /*04d8*/ 	.word	0x00000070
        /*04dc*/ 	.short	0x010a
        /*04de*/ 	.byte	0x3f
	.zero		1


	//   ....[69]....
        /*04e0*/ 	.word	0x00008a90
        /*04e4*/ 	.word	0x00000000
        /*04e8*/ 	.word	0x00000078
        /*04ec*/ 	.short	0x010a
        /*04ee*/ 	.byte	0x3f
	.zero		1


	//   ....[70]....
        /*04f0*/ 	.word	0x00008dc0
        /*04f4*/ 	.word	0x0000000f
        /*04f8*/ 	.word	0x00000020
        /*04fc*/ 	.short	0x010a
        /*04fe*/ 	.byte	0x3f
	.zero		1


	//   ....[71]....
        /*0500*/ 	.word	0x00009180
        /*0504*/ 	.word	0x00000005
        /*0508*/ 	.word	0x00000088
        /*050c*/ 	.short	0x0101
        /*050e*/ 	.byte	0x3f
	.zero		1


	//   ....[72]....
        /*0510*/ 	.word	0x00009890
        /*0514*/ 	.word	0x00000007
        /*0518*/ 	.word	0x00000000
        /*051c*/ 	.short	0x010a
        /*051e*/ 	.byte	0x3f
	.zero		1


	//   ....[73]....
        /*0520*/ 	.word	0x00009910
        /*0524*/ 	.word	0x00000006
        /*0528*/ 	.word	0x00000000
        /*052c*/ 	.short	0x010a
        /*052e*/ 	.byte	0x3f
	.zero		1


	//   ....[74]....
        /*0530*/ 	.word	0x000099a0
        /*0534*/ 	.word	0x00000007
        /*0538*/ 	.word	0x00000000
        /*053c*/ 	.short	0x010a
        /*053e*/ 	.byte	0x3f
	.zero		1


	//   ....[75]....
        /*0540*/ 	.word	0x00009a30
        /*0544*/ 	.word	0x00000005
        /*0548*/ 	.word	0x00000000
        /*054c*/ 	.short	0x010a
        /*054e*/ 	.byte	0x3f
	.zero		1


	//   ....[76]....
        /*0550*/ 	.word	0x00009a90
        /*0554*/ 	.word	0x00000003
        /*0558*/ 	.word	0x00000000
        /*055c*/ 	.short	0x010a
        /*055e*/ 	.byte	0x3f
	.zero		1


	//   ....[77]....
        /*0560*/ 	.word	0x00009af0
        /*0564*/ 	.word	0x00000004
        /*0568*/ 	.word	0x00000000
        /*056c*/ 	.short	0x010a
        /*056e*/ 	.byte	0x3f
	.zero		1


	//   ....[78]....
        /*0570*/ 	.word	0x00009b50
        /*0574*/ 	.word	0x00000004
        /*0578*/ 	.word	0x00000040
        /*057c*/ 	.short	0x010a
        /*057e*/ 	.byte	0x3f
	.zero		1


	//   ....[79]....
        /*0580*/ 	.word	0x00009ba0
        /*0584*/ 	.word	0x0000000e
        /*0588*/ 	.word	0x00000040
        /*058c*/ 	.short	0x010a
        /*058e*/ 	.byte	0x3f
	.zero		1


	//   ....[80]....
        /*0590*/ 	.word	0x00009bf0
        /*0594*/ 	.word	0x0000000c
        /*0598*/ 	.word	0x00000040
        /*059c*/ 	.short	0x010a
        /*059e*/ 	.byte	0x3f
	.zero		1


	//   ....[81]....
        /*05a0*/ 	.word	0x00009c40
        /*05a4*/ 	.word	0x0000000e
        /*05a8*/ 	.word	0x00000040
        /*05ac*/ 	.short	0x010a
        /*05ae*/ 	.byte	0x3f
	.zero		1


	//   ....[82]....
        /*05b0*/ 	.word	0x00009c90
        /*05b4*/ 	.word	0x0000000d
        /*05b8*/ 	.word	0x00000040
        /*05bc*/ 	.short	0x010a
        /*05be*/ 	.byte	0x3f
	.zero		1


	//   ....[83]....
        /*05c0*/ 	.word	0x00009ce0
        /*05c4*/ 	.word	0x0000000d
        /*05c8*/ 	.word	0x00000040
        /*05cc*/ 	.short	0x010a
        /*05ce*/ 	.byte	0x3f
	.zero		1


	//   ....[84]....
        /*05d0*/ 	.word	0x00009d30
        /*05d4*/ 	.word	0x0000000d
        /*05d8*/ 	.word	0x00000040
        /*05dc*/ 	.short	0x010a
        /*05de*/ 	.byte	0x3f
	.zero		1


	//   ....[85]....
        /*05e0*/ 	.word	0x00009d80
        /*05e4*/ 	.word	0x0000000e
        /*05e8*/ 	.word	0x00000040
        /*05ec*/ 	.short	0x010a
        /*05ee*/ 	.byte	0x3f
	.zero		1


	//   ....[86]....
        /*05f0*/ 	.word	0x00009de0
        /*05f4*/ 	.word	0x00000003
        /*05f8*/ 	.word	0x00000088
        /*05fc*/ 	.short	0x010a
        /*05fe*/ 	.byte	0x3f
	.zero		1


	//   ....[87]....
        /*0600*/ 	.word	0x00009e40
        /*0604*/ 	.word	0x00000005
        /*0608*/ 	.word	0x00000060
        /*060c*/ 	.short	0x010a
        /*060e*/ 	.byte	0x3f
	.zero		1


	//   ....[88]....
        /*0610*/ 	.word	0x00009ea0
        /*0614*/ 	.word	0x00000005
        /*0618*/ 	.word	0x00000068
        /*061c*/ 	.short	0x010a
        /*061e*/ 	.byte	0x3f
	.zero		1


	//   ....[89]....
        /*0620*/ 	.word	0x00009f00
        /*0624*/ 	.word	0x00000005
        /*0628*/ 	.word	0x00000070
        /*062c*/ 	.short	0x010a
        /*062e*/ 	.byte	0x3f
	.zero		1


	//   ....[90]....
        /*0630*/ 	.word	0x00009f60
        /*0634*/ 	.word	0x00000005
        /*0638*/ 	.word	0x00000078
        /*063c*/ 	.short	0x010a
        /*063e*/ 	.byte	0x3f
	.zero		1


	//   ....[91]....
        /*0640*/ 	.word	0x00009fc0
        /*0644*/ 	.word	0x00000005
        /*0648*/ 	.word	0x00000060
        /*064c*/ 	.short	0x010a
        /*064e*/ 	.byte	0x3f
	.zero		1


	//   ....[92]....
        /*0650*/ 	.word	0x0000a020
        /*0654*/ 	.word	0x00000005
        /*0658*/ 	.word	0x00000068
        /*065c*/ 	.short	0x010a
        /*065e*/ 	.byte	0x3f
	.zero		1


	//   ....[93]....
        /*0660*/ 	.word	0x0000a080
        /*0664*/ 	.word	0x00000005
        /*0668*/ 	.word	0x00000070
        /*066c*/ 	.short	0x010a
        /*066e*/ 	.byte	0x3f
	.zero		1


	//   ....[94]....
        /*0670*/ 	.word	0x0000a0e0
        /*0674*/ 	.word	0x00000005
        /*0678*/ 	.word	0x00000078
        /*067c*/ 	.short	0x010a
        /*067e*/ 	.byte	0x3f
	.zero		1


	//   ....[95]....
        /*0680*/ 	.word	0x0000a130
        /*0684*/ 	.word	0x00000000
        /*0688*/ 	.word	0x00000060
        /*068c*/ 	.short	0x010a
        /*068e*/ 	.byte	0x3f
	.zero		1


	//   ....[96]....
        /*0690*/ 	.word	0x0000a180
        /*0694*/ 	.word	0x00000000
        /*0698*/ 	.word	0x00000068
        /*069c*/ 	.short	0x010a
        /*069e*/ 	.byte	0x3f
	.zero		1


	//   ....[97]....
        /*06a0*/ 	.word	0x0000a1d0
        /*06a4*/ 	.word	0x00000000
        /*06a8*/ 	.word	0x00000070
        /*06ac*/ 	.short	0x010a
        /*06ae*/ 	.byte	0x3f
	.zero		1


	//   ....[98]....
        /*06b0*/ 	.word	0x0000a2a0
        /*06b4*/ 	.word	0x0000000f
        /*06b8*/ 	.word	0x00000020
        /*06bc*/ 	.short	0x010a
        /*06be*/ 	.byte	0x3f
	.zero		1


	//   ....[99]....
        /*06c0*/ 	.word	0x0000a370
        /*06c4*/ 	.word	0x00000007
        /*06c8*/ 	.word	0x00000000
        /*06cc*/ 	.short	0x010a
        /*06ce*/ 	.byte	0x3f
	.zero		1


	//   ....[100]....
        /*06d0*/ 	.word	0x0000a3c0
        /*06d4*/ 	.word	0x00000006
        /*06d8*/ 	.word	0x00000000
        /*06dc*/ 	.short	0x010a
        /*06de*/ 	.byte	0x3f
	.zero		1


	//   ....[101]....
        /*06e0*/ 	.word	0x0000a410
        /*06e4*/ 	.word	0x00000007
        /*06e8*/ 	.word	0x00000000
        /*06ec*/ 	.short	0x010a
        /*06ee*/ 	.byte	0x3f
	.zero		1


	//----- nvinfo : EIATTR_NUM_MBARRIERS
	.align		4
.L_38:
        /*06f0*/ 	.byte	0x03, 0x38
        /*06f2*/ 	.short	0x0012


	//----- nvinfo : EIATTR_EXIT_INSTR_OFFSETS
	.align		4
        /*06f4*/ 	.byte	0x04, 0x1c
        /*06f6*/ 	.short	(.L_40 - .L_39)


	//   ....[0]....
.L_39:
        /*06f8*/ 	.word	0x00009a80


	//----- nvinfo : EIATTR_MAX_THREADS
	.align		4
.L_40:
        /*06fc*/ 	.byte	0x04, 0x05
        /*06fe*/ 	.short	(.L_42 - .L_41)
.L_41:
        /*0700*/ 	.word	0x00000180
        /*0704*/ 	.word	0x00000001
        /*0708*/ 	.word	0x00000001


	//----- nvinfo : EIATTR_CRS_STACK_SIZE
	.align		4
.L_42:
        /*070c*/ 	.byte	0x04, 0x1e
        /*070e*/ 	.short	(.L_44 - .L_43)
.L_43:
        /*0710*/ 	.word	0x00000000


	//----- nvinfo : EIATTR_CBANK_PARAM_SIZE
	.align		4
.L_44:
        /*0714*/ 	.byte	0x03, 0x19
        /*0716*/ 	.short	0x0770


	//----- nvinfo : EIATTR_PARAM_CBANK
	.align		4
        /*0718*/ 	.byte	0x04, 0x0a
        /*071a*/ 	.short	(.L_46 - .L_45)
	.align		4
.L_45:
        /*071c*/ 	.word	index@(.nv.constant0._ZN7cutlass13device_kernelINS_4gemm6kernel13GemmUniversalIN4cute5tupleIJiiiiEEENS1_10collective13CollectiveMmaINS1_34MainloopSm90TmaGmmaWarpSpecializedILi4ENS5_IJNS4_1CILi1EEESB_SB_EEENS1_35KernelTmaWarpSpecializedCooperativeEEENS5_IJNSA_ILi256EEENSA_ILi128EEENSA_ILi64EEEEEENS_6half_tENS5_IJlSB_lEEESJ_SK_NS4_8TiledMMAINS4_8MMA_AtomIJNS4_4SM904GMMA26MMA_64x128x16_F32F16F16_SSILNSO_5MajorE0ELSQ_0ELNSO_7ScaleInE1ELSR_1EEEEEENS4_6LayoutINS5_IJNSA_ILi2EEESB_SB_EEENS5_IJSB_NSA_ILi0EEESX_EEEEENS5_IJNS4_10UnderscoreES10_S10_EEEEENS4_13SM90_TMA_LOADENS4_14ComposedLayoutINS4_7SwizzleILi3ELi4ELi3EEENS4_18smem_ptr_flag_bitsILi16EEENSU_INS5_IJNSA_ILi8EEESH_EEENS5_IJSH_SB_EEEEEEEvNS4_8identityES13_S1D_vS1E_EENS_8epilogue10collective18CollectiveEpilogueINS1G_22Sm90TmaWarpSpecializedILi4ELi2ELi16ELb1ELb0EEEJSI_NS5_IJSG_NSA_ILi32EEEEEESJ_SK_SJ_SK_NS1G_6fusion15FusionCallbacksIS1K_NS1N_13LinCombEltActINS1G_6thread4ReLuESJ_fSJ_fLNS_15FloatRoundStyleE2EEESI_S1M_JEEES13_NS14_INS15_ILi2ELi4ELi3EEES18_NSU_INS5_IJS19_S1L_EEENS5_IJS1L_SB_EEEEEEENS4_17SM75_U32x4_LDSM_NENS4_14SM90_TMA_STOREES1Z_NS4_17SM90_U32x4_STSM_NENS4_9Copy_AtomIJS22_SJ_EEEvEEEvvEEEEvNT_6ParamsE)
        /*0720*/ 	.short	0x0210
        /*0722*/ 	.short	0x0770


	//----- nvinfo : EIATTR_SW_WAR
	.align		4
.L_46:
        /*0724*/ 	.byte	0x04, 0x36
        /*0726*/ 	.short	(.L_48 - .L_47)
.L_47:
        /*0728*/ 	.word	0x00000008
.L_48:


//--------------------- .nv.callgraph             --------------------------
	.section	.nv.callgraph,"",@"SHT_CUDA_CALLGRAPH"
	.align	4
	.sectionentsize	8
	.align		4
        /*0000*/ 	.word	0x00000000
	.align		4
        /*0004*/ 	.word	0xffffffff
	.align		4
        /*0008*/ 	.word	index@(_ZN7cutlass13device_kernelINS_4gemm6kernel13GemmUniversalIN4cute5tupleIJiiiiEEENS1_10collective13CollectiveMmaINS1_34MainloopSm90TmaGmmaWarpSpecializedILi4ENS5_IJNS4_1CILi1EEESB_SB_EEENS1_35KernelTmaWarpSpecializedCooperativeEEENS5_IJNSA_ILi256EEENSA_ILi128EEENSA_ILi64EEEEEENS_6half_tENS5_IJlSB_lEEESJ_SK_NS4_8TiledMMAINS4_8MMA_AtomIJNS4_4SM904GMMA26MMA_64x128x16_F32F16F16_SSILNSO_5MajorE0ELSQ_0ELNSO_7ScaleInE1ELSR_1EEEEEENS4_6LayoutINS5_IJNSA_ILi2EEESB_SB_EEENS5_IJSB_NSA_ILi0EEESX_EEEEENS5_IJNS4_10UnderscoreES10_S10_EEEEENS4_13SM90_TMA_LOADENS4_14ComposedLayoutINS4_7SwizzleILi3ELi4ELi3EEENS4_18smem_ptr_flag_bitsILi16EEENSU_INS5_IJNSA_ILi8EEESH_EEENS5_IJSH_SB_EEEEEEEvNS4_8identityES13_S1D_vS1E_EENS_8epilogue10collective18CollectiveEpilogueINS1G_22Sm90TmaWarpSpecializedILi4ELi2ELi16ELb1ELb0EEEJSI_NS5_IJSG_NSA_ILi32EEEEEESJ_SK_SJ_SK_NS1G_6fusion15FusionCallbacksIS1K_NS1N_13LinCombEltActINS1G_6thread4ReLuESJ_fSJ_fLNS_15FloatRoundStyleE2EEESI_S1M_JEEES13_NS14_INS15_ILi2ELi4ELi3EEES18_NSU_INS5_IJS19_S1L_EEENS5_IJS1L_SB_EEEEEEENS4_17SM75_U32x4_LDSM_NENS4_14SM90_TMA_STOREES1Z_NS4_17SM90_U32x4_STSM_NENS4_9Copy_AtomIJS22_SJ_EEEvEEEvvEEEEvNT_6ParamsE)
	.align		4
        /*000c*/ 	.word	index@(__assertfail)
	.align		4
        /*0010*/ 	.word	0x00000000
	.align		4
        /*0014*/ 	.word	0xfffffffe
	.align		4
        /*0018*/ 	.word	0x00000000
	.align		4
        /*001c*/ 	.word	0xfffffffd
	.align		4
        /*0020*/ 	.word	0x00000000
	.align		4
        /*0024*/ 	.word	0xfffffffc


//--------------------- .nv.constant4             --------------------------
	.section	.nv.constant4,"a",@progbits
	.align	8
	.align		8
.nv.constant4:
        /*0000*/ 	.dword	__assertfail
	.align		8
        /*0008*/ 	.dword	__unnamed_1
	.align		8
        /*0010*/ 	.dword	__unnamed_2
	.align		8
        /*0018*/ 	.dword	_ZN39_INTERNAL_0b17d1a3_4_k_cu_16096ec0_27884cuda3std3__45__cpo5beginE
	.align		8
        /*0020*/ 	.dword	_ZN39_INTERNAL_0b17d1a3_4_k_cu_16096ec0_27884cuda3std3__45__cpo3endE
	.align		8
        /*0028*/ 	.dword	_ZN39_INTERNAL_0b17d1a3_4_k_cu_16096ec0_27884cuda3std3__45__cpo6cbeginE
	.align		8
        /*0030*/ 	.dword	_ZN39_INTERNAL_0b17d1a3_4_k_cu_16096ec0_27884cuda3std3__45__cpo4cendE
	.align		8
        /*0038*/ 	.dword	_ZN39_INTERNAL_0b17d1a3_4_k_cu_16096ec0_27884cuda3std3__441_GLOBAL__N__0b17d1a3_4_k_cu_16096ec0_27886ignoreE
	.align		8
        /*0040*/ 	.dword	_ZN39_INTERNAL_0b17d1a3_4_k_cu_16096ec0_27884cuda3std3__419piecewise_constructE
	.align		8
        /*0048*/ 	.dword	_ZN39_INTERNAL_0b17d1a3_4_k_cu_16096ec0_27884cuda3std3__48in_placeE
	.align		8
        /*0050*/ 	.dword	_ZN39_INTERNAL_0b17d1a3_4_k_cu_16096ec0_27884cuda3std6ranges3__45__cpo4swapE
	.align		8
        /*0058*/ 	.dword	_ZN39_INTERNAL_0b17d1a3_4_k_cu_16096ec0_27884cuda3std6ranges3__45__cpo9iter_moveE
	.align		8
        /*0060*/ 	.dword	_ZN39_INTERNAL_0b17d1a3_4_k_cu_16096ec0_27884cute7productE
	.align		8
        /*0068*/ 	.dword	_ZN39_INTERNAL_0b17d1a3_4_k_cu_16096ec0_27884cute1_E
	.align		8
        /*0070*/ 	.dword	$str$22
	.align		8
        /*0078*/ 	.dword	$str$23
	.align		8
        /*0080*/ 	.dword	$str$26
	.align		8
        /*0088*/ 	.dword	$str$27


//--------------------- .text._ZN7cutlass13device_kernelINS_4gemm6kernel13GemmUniversalIN4cute5tupleIJiiiiEEENS1_10collective13CollectiveMmaINS1_34MainloopSm90TmaGmmaWarpSpecializedILi4ENS5_IJNS4_1CILi1EEESB_SB_EEENS1_35KernelTmaWarpSpecializedCooperativeEEENS5_IJNSA_ILi256EEENSA_ILi128EEENSA_ILi64EEEEEENS_6half_tENS5_IJlSB_lEEESJ_SK_NS4_8TiledMMAINS4_8MMA_AtomIJNS4_4SM904GMMA26MMA_64x128x16_F32F16F16_SSILNSO_5MajorE0ELSQ_0ELNSO_7ScaleInE1ELSR_1EEEEEENS4_6LayoutINS5_IJNSA_ILi2EEESB_SB_EEENS5_IJSB_NSA_ILi0EEESX_EEEEENS5_IJNS4_10UnderscoreES10_S10_EEEEENS4_13SM90_TMA_LOADENS4_14ComposedLayoutINS4_7SwizzleILi3ELi4ELi3EEENS4_18smem_ptr_flag_bitsILi16EEENSU_INS5_IJNSA_ILi8EEESH_EEENS5_IJSH_SB_EEEEEEEvNS4_8identityES13_S1D_vS1E_EENS_8epilogue10collective18CollectiveEpilogueINS1G_22Sm90TmaWarpSpecializedILi4ELi2ELi16ELb1ELb0EEEJSI_NS5_IJSG_NSA_ILi32EEEEEESJ_SK_SJ_SK_NS1G_6fusion15FusionCallbacksIS1K_NS1N_13LinCombEltActINS1G_6thread4ReLuESJ_fSJ_fLNS_15FloatRoundStyleE2EEESI_S1M_JEEES13_NS14_INS15_ILi2ELi4ELi3EEES18_NSU_INS5_IJS19_S1L_EEENS5_IJS1L_SB_EEEEEEENS4_17SM75_U32x4_LDSM_NENS4_14SM90_TMA_STOREES1Z_NS4_17SM90_U32x4_STSM_NENS4_9Copy_AtomIJS22_SJ_EEEvEEEvvEEEEvNT_6ParamsE --------------------------
	.section	.text._ZN7cutlass13device_kernelINS_4gemm6kernel13GemmUniversalIN4cute5tupleIJiiiiEEENS1_10collective13CollectiveMmaINS1_34MainloopSm90TmaGmmaWarpSpecializedILi4ENS5_IJNS4_1CILi1EEESB_SB_EEENS1_35KernelTmaWarpSpecializedCooperativeEEENS5_IJNSA_ILi256EEENSA_ILi128EEENSA_ILi64EEEEEENS_6half_tENS5_IJlSB_lEEESJ_SK_NS4_8TiledMMAINS4_8MMA_AtomIJNS4_4SM904GMMA26MMA_64x128x16_F32F16F16_SSILNSO_5MajorE0ELSQ_0ELNSO_7ScaleInE1ELSR_1EEEEEENS4_6LayoutINS5_IJNSA_ILi2EEESB_SB_EEENS5_IJSB_NSA_ILi0EEESX_EEEEENS5_IJNS4_10UnderscoreES10_S10_EEEEENS4_13SM90_TMA_LOADENS4_14ComposedLayoutINS4_7SwizzleILi3ELi4ELi3EEENS4_18smem_ptr_flag_bitsILi16EEENSU_INS5_IJNSA_ILi8EEESH_EEENS5_IJSH_SB_EEEEEEEvNS4_8identityES13_S1D_vS1E_EENS_8epilogue10collective18CollectiveEpilogueINS1G_22Sm90TmaWarpSpecializedILi4ELi2ELi16ELb1ELb0EEEJSI_NS5_IJSG_NSA_ILi32EEEEEESJ_SK_SJ_SK_NS1G_6fusion15FusionCallbacksIS1K_NS1N_13LinCombEltActINS1G_6thread4ReLuESJ_fSJ_fLNS_15FloatRoundStyleE2EEESI_S1M_JEEES13_NS14_INS15_ILi2ELi4ELi3EEES18_NSU_INS5_IJS19_S1L_EEENS5_IJS1L_SB_EEEEEEENS4_17SM75_U32x4_LDSM_NENS4_14SM90_TMA_STOREES1Z_NS4_17SM90_U32x4_STSM_NENS4_9Copy_AtomIJS22_SJ_EEEvEEEvvEEEEvNT_6ParamsE,"ax",@progbits
	.align	128
.text._ZN7cutlass13device_kernelINS_4gemm6kernel13GemmUniversalIN4cute5tupleIJiiiiEEENS1_10collective13CollectiveMmaINS1_34MainloopSm90TmaGmmaWarpSpecializedILi4ENS5_IJNS4_1CILi1EEESB_SB_EEENS1_35KernelTmaWarpSpecializedCooperativeEEENS5_IJNSA_ILi256EEENSA_ILi128EEENSA_ILi64EEEEEENS_6half_tENS5_IJlSB_lEEESJ_SK_NS4_8TiledMMAINS4_8MMA_AtomIJNS4_4SM904GMMA26MMA_64x128x16_F32F16F16_SSILNSO_5MajorE0ELSQ_0ELNSO_7ScaleInE1ELSR_1EEEEEENS4_6LayoutINS5_IJNSA_ILi2EEESB_SB_EEENS5_IJSB_NSA_ILi0EEESX_EEEEENS5_IJNS4_10UnderscoreES10_S10_EEEEENS4_13SM90_TMA_LOADENS4_14ComposedLayoutINS4_7SwizzleILi3ELi4ELi3EEENS4_18smem_ptr_flag_bitsILi16EEENSU_INS5_IJNSA_ILi8EEESH_EEENS5_IJSH_SB_EEEEEEEvNS4_8identityES13_S1D_vS1E_EENS_8epilogue10collective18CollectiveEpilogueINS1G_22Sm90TmaWarpSpecializedILi4ELi2ELi16ELb1ELb0EEEJSI_NS5_IJSG_NSA_ILi32EEEEEESJ_SK_SJ_SK_NS1G_6fusion15FusionCallbacksIS1K_NS1N_13LinCombEltActINS1G_6thread4ReLuESJ_fSJ_fLNS_15FloatRoundStyleE2EEESI_S1M_JEEES13_NS14_INS15_ILi2ELi4ELi3EEES18_NSU_INS5_IJS19_S1L_EEENS5_IJS1L_SB_EEEEEEENS4_17SM75_U32x4_LDSM_NENS4_14SM90_TMA_STOREES1Z_NS4_17SM90_U32x4_STSM_NENS4_9Copy_AtomIJS22_SJ_EEEvEEEvvEEEEvNT_6ParamsE:
        .type           _ZN7cutlass13device_kernelINS_4gemm6kernel13GemmUniversalIN4cute5tupleIJiiiiEEENS1_10collective13CollectiveMmaINS1_34MainloopSm90TmaGmmaWarpSpecializedILi4ENS5_IJNS4_1CILi1EEESB_SB_EEENS1_35KernelTmaWarpSpecializedCooperativeEEENS5_IJNSA_ILi256EEENSA_ILi128EEENSA_ILi64EEEEEENS_6half_tENS5_IJlSB_lEEESJ_SK_NS4_8TiledMMAINS4_8MMA_AtomIJNS4_4SM904GMMA26MMA_64x128x16_F32F16F16_SSILNSO_5MajorE0ELSQ_0ELNSO_7ScaleInE1ELSR_1EEEEEENS4_6LayoutINS5_IJNSA_ILi2EEESB_SB_EEENS5_IJSB_NSA_ILi0EEESX_EEEEENS5_IJNS4_10UnderscoreES10_S10_EEEEENS4_13SM90_TMA_LOADENS4_14ComposedLayoutINS4_7SwizzleILi3ELi4ELi3EEENS4_18smem_ptr_flag_bitsILi16EEENSU_INS5_IJNSA_ILi8EEESH_EEENS5_IJSH_SB_EEEEEEEvNS4_8identityES13_S1D_vS1E_EENS_8epilogue10collective18CollectiveEpilogueINS1G_22Sm90TmaWarpSpecializedILi4ELi2ELi16ELb1ELb0EEEJSI_NS5_IJSG_NSA_ILi32EEEEEESJ_SK_SJ_SK_NS1G_6fusion15FusionCallbacksIS1K_NS1N_13LinCombEltActINS1G_6thread4ReLuESJ_fSJ_fLNS_15FloatRoundStyleE2EEESI_S1M_JEEES13_NS14_INS15_ILi2ELi4ELi3EEES18_NSU_INS5_IJS19_S1L_EEENS5_IJS1L_SB_EEEEEEENS4_17SM75_U32x4_LDSM_NENS4_14SM90_TMA_STOREES1Z_NS4_17SM90_U32x4_STSM_NENS4_9Copy_AtomIJS22_SJ_EEEvEEEvvEEEEvNT_6ParamsE,@function
        .size           _ZN7cutlass13device_kernelINS_4gemm6kernel13GemmUniversalIN4cute5tupleIJiiiiEEENS1_10collective13CollectiveMmaINS1_34MainloopSm90TmaGmmaWarpSpecializedILi4ENS5_IJNS4_1CILi1EEESB_SB_EEENS1_35KernelTmaWarpSpecializedCooperativeEEENS5_IJNSA_ILi256EEENSA_ILi128EEENSA_ILi64EEEEEENS_6half_tENS5_IJlSB_lEEESJ_SK_NS4_8TiledMMAINS4_8MMA_AtomIJNS4_4SM904GMMA26MMA_64x128x16_F32F16F16_SSILNSO_5MajorE0ELSQ_0ELNSO_7ScaleInE1ELSR_1EEEEEENS4_6LayoutINS5_IJNSA_ILi2EEESB_SB_EEENS5_IJSB_NSA_ILi0EEESX_EEEEENS5_IJNS4_10UnderscoreES10_S10_EEEEENS4_13SM90_TMA_LOADENS4_14ComposedLayoutINS4_7SwizzleILi3ELi4ELi3EEENS4_18smem_ptr_flag_bitsILi16EEENSU_INS5_IJNSA_ILi8EEESH_EEENS5_IJSH_SB_EEEEEEEvNS4_8identityES13_S1D_vS1E_EENS_8epilogue10collective18CollectiveEpilogueINS1G_22Sm90TmaWarpSpecializedILi4ELi2ELi16ELb1ELb0EEEJSI_NS5_IJSG_NSA_ILi32EEEEEESJ_SK_SJ_SK_NS1G_6fusion15FusionCallbacksIS1K_NS1N_13LinCombEltActINS1G_6thread4ReLuESJ_fSJ_fLNS_15FloatRoundStyleE2EEESI_S1M_JEEES13_NS14_INS15_ILi2ELi4ELi3EEES18_NSU_INS5_IJS19_S1L_EEENS5_IJS1L_SB_EEEEEEENS4_17SM75_U32x4_LDSM_NENS4_14SM90_TMA_STOREES1Z_NS4_17SM90_U32x4_STSM_NENS4_9Copy_AtomIJS22_SJ_EEEvEEEvvEEEEvNT_6ParamsE,(.L_x_257 - _ZN7cutlass13device_kernelINS_4gemm6kernel13GemmUniversalIN4cute5tupleIJiiiiEEENS1_10collective13CollectiveMmaINS1_34MainloopSm90TmaGmmaWarpSpecializedILi4ENS5_IJNS4_1CILi1EEESB_SB_EEENS1_35KernelTmaWarpSpecializedCooperativeEEENS5_IJNSA_ILi256EEENSA_ILi128EEENSA_ILi64EEEEEENS_6half_tENS5_IJlSB_lEEESJ_SK_NS4_8TiledMMAINS4_8MMA_AtomIJNS4_4SM904GMMA26MMA_64x128x16_F32F16F16_SSILNSO_5MajorE0ELSQ_0ELNSO_7ScaleInE1ELSR_1EEEEEENS4_6LayoutINS5_IJNSA_ILi2EEESB_SB_EEENS5_IJSB_NSA_ILi0EEESX_EEEEENS5_IJNS4_10UnderscoreES10_S10_EEEEENS4_13SM90_TMA_LOADENS4_14ComposedLayoutINS4_7SwizzleILi3ELi4ELi3EEENS4_18smem_ptr_flag_bitsILi16EEENSU_INS5_IJNSA_ILi8EEESH_EEENS5_IJSH_SB_EEEEEEEvNS4_8identityES13_S1D_vS1E_EENS_8epilogue10collective18CollectiveEpilogueINS1G_22Sm90TmaWarpSpecializedILi4ELi2ELi16ELb1ELb0EEEJSI_NS5_IJSG_NSA_ILi32EEEEEESJ_SK_SJ_SK_NS1G_6fusion15FusionCallbacksIS1K_NS1N_13LinCombEltActINS1G_6thread4ReLuESJ_fSJ_fLNS_15FloatRoundStyleE2EEESI_S1M_JEEES13_NS14_INS15_ILi2ELi4ELi3EEES18_NSU_INS5_IJS19_S1L_EEENS5_IJS1L_SB_EEEEEEENS4_17SM75_U32x4_LDSM_NENS4_14SM90_TMA_STOREES1Z_NS4_17SM90_U32x4_STSM_NENS4_9Copy_AtomIJS22_SJ_EEEvEEEvvEEEEvNT_6ParamsE)
        .other          _ZN7cutlass13device_kernelINS_4gemm6kernel13GemmUniversalIN4cute5tupleIJiiiiEEENS1_10collective13CollectiveMmaINS1_34MainloopSm90TmaGmmaWarpSpecializedILi4ENS5_IJNS4_1CILi1EEESB_SB_EEENS1_35KernelTmaWarpSpecializedCooperativeEEENS5_IJNSA_ILi256EEENSA_ILi128EEENSA_ILi64EEEEEENS_6half_tENS5_IJlSB_lEEESJ_SK_NS4_8TiledMMAINS4_8MMA_AtomIJNS4_4SM904GMMA26MMA_64x128x16_F32F16F16_SSILNSO_5MajorE0ELSQ_0ELNSO_7ScaleInE1ELSR_1EEEEEENS4_6LayoutINS5_IJNSA_ILi2EEESB_SB_EEENS5_IJSB_NSA_ILi0EEESX_EEEEENS5_IJNS4_10UnderscoreES10_S10_EEEEENS4_13SM90_TMA_LOADENS4_14ComposedLayoutINS4_7SwizzleILi3ELi4ELi3EEENS4_18smem_ptr_flag_bitsILi16EEENSU_INS5_IJNSA_ILi8EEESH_EEENS5_IJSH_SB_EEEEEEEvNS4_8identityES13_S1D_vS1E_EENS_8epilogue10collective18CollectiveEpilogueINS1G_22Sm90TmaWarpSpecializedILi4ELi2ELi16ELb1ELb0EEEJSI_NS5_IJSG_NSA_ILi32EEEEEESJ_SK_SJ_SK_NS1G_6fusion15FusionCallbacksIS1K_NS1N_13LinCombEltActINS1G_6thread4ReLuESJ_fSJ_fLNS_15FloatRoundStyleE2EEESI_S1M_JEEES13_NS14_INS15_ILi2ELi4ELi3EEES18_NSU_INS5_IJS19_S1L_EEENS5_IJS1L_SB_EEEEEEENS4_17SM75_U32x4_LDSM_NENS4_14SM90_TMA_STOREES1Z_NS4_17SM90_U32x4_STSM_NENS4_9Copy_AtomIJS22_SJ_EEEvEEEvvEEEEvNT_6ParamsE,@"STO_CUDA_ENTRY STV_DEFAULT"
_ZN7cutlass13device_kernelINS_4gemm6kernel13GemmUniversalIN4cute5tupleIJiiiiEEENS1_10collective13CollectiveMmaINS1_34MainloopSm90TmaGmmaWarpSpecializedILi4ENS5_IJNS4_1CILi1EEESB_SB_EEENS1_35KernelTmaWarpSpecializedCooperativeEEENS5_IJNSA_ILi256EEENSA_ILi128EEENSA_ILi64EEEEEENS_6half_tENS5_IJlSB_lEEESJ_SK_NS4_8TiledMMAINS4_8MMA_AtomIJNS4_4SM904GMMA26MMA_64x128x16_F32F16F16_SSILNSO_5MajorE0ELSQ_0ELNSO_7ScaleInE1ELSR_1EEEEEENS4_6LayoutINS5_IJNSA_ILi2EEESB_SB_EEENS5_IJSB_NSA_ILi0EEESX_EEEEENS5_IJNS4_10UnderscoreES10_S10_EEEEENS4_13SM90_TMA_LOADENS4_14ComposedLayoutINS4_7SwizzleILi3ELi4ELi3EEENS4_18smem_ptr_flag_bitsILi16EEENSU_INS5_IJNSA_ILi8EEESH_EEENS5_IJSH_SB_EEEEEEEvNS4_8identityES13_S1D_vS1E_EENS_8epilogue10collective18CollectiveEpilogueINS1G_22Sm90TmaWarpSpecializedILi4ELi2ELi16ELb1ELb0EEEJSI_NS5_IJSG_NSA_ILi32EEEEEESJ_SK_SJ_SK_NS1G_6fusion15FusionCallbacksIS1K_NS1N_13LinCombEltActINS1G_6thread4ReLuESJ_fSJ_fLNS_15FloatRoundStyleE2EEESI_S1M_JEEES13_NS14_INS15_ILi2ELi4ELi3EEES18_NSU_INS5_IJS19_S1L_EEENS5_IJS1L_SB_EEEEEEENS4_17SM75_U32x4_LDSM_NENS4_14SM90_TMA_STOREES1Z_NS4_17SM90_U32x4_STSM_NENS4_9Copy_AtomIJS22_SJ_EEEvEEEvvEEEEvNT_6ParamsE:
[----:B------:R-:W1:Y:S01]  /*0000*/  LDC R1, c[0x0][0x28] ;  /* 0x00000a00ff017b82 */ /* 0x000e620000000800 */
[----:B------:R-:W2:Y:S07]  /*0010*/  S2R R18, SR_TID.X ;  /* 0x0000000000127919 */ /* 0x000eae0000002100 */
[----:B------:R-:W3:Y:S01]  /*0020*/  LDC.64 R4, c[0x0][0x588] ;  /* 0x00016200ff047b82 */ /* 0x000ee20000000a00 */
[----:B------:R-:W-:Y:S01]  /*0030*/  ELECT P0, URZ, PT ;  /* 0x00000000003f782f */ /* 0x000fe20003800000 */
[----:B------:R-:W-:Y:S01]  /*0040*/  BSSY B0, `(.L_x_0) ;  /* 0x0000016000007945 */ /* 0x000fe20003800000 */
[----:B--2---:R-:W-:-:S02]  /*0050*/  SHF.R.U32.HI R6, RZ, 0x5, R18 ;  /* 0x00000005ff067819 */ /* 0x004fc40000011612 */
[----:B------:R-:W-:-:S03]  /*0060*/  SHF.R.U32.HI R2, RZ, 0x7, R18 ;  /* 0x00000007ff027819 */ /* 0x000fc60000011612 */
[----:B------:R-:W2:Y:S04]  /*0070*/  SHFL.IDX PT, R0, R6, RZ, 0x1f ;  /* 0x00001fff06007589 */ /* 0x000ea800000e0000 */
[----:B------:R4:W1:Y:S01]  /*0080*/  SHFL.IDX PT, R10, R2, RZ, 0x1f ;  /* 0x00001fff020a7589 */ /* 0x00086200000e0000 */
[----:B--2---:R-:W-:Y:S02]  /*0090*/  ISETP.NE.OR P0, PT, R0, RZ, !P0 ;  /* 0x000000ff0000720c */ /* 0x004fe40004705670 */
[----:B------:R-:W-:-:S11]  /*00a0*/  SHF.R.S32.HI R3, RZ, 0x1f, R0 ;  /* 0x0000001fff037819 */ /* 0x000fd60000011400 */
[----:B-1-34-:R-:W-:Y:S05]  /*00b0*/  @P0 BRA `(.L_x_1) ;  /* 0x0000000000380947 */ /* 0x01afea0003800000 */
[----:B------:R-:W-:Y:S02]  /*00c0*/  ULDC.64 UR4, c[0x0][0x198] ;  /* 0x0000660000047ab9 */ /* 0x000fe40000000a00 */
[----:B------:R-:W-:Y:S02]  /*00d0*/  UIADD3 UR6, UP0, UR4, 0xf0, URZ ;  /* 0x000000f004067890 */ /* 0x000fe4000ff1e03f */
[----:B------:R-:W-:Y:S02]  /*00e0*/  UIADD3 UR8, UP1, UR4, 0x1f0, URZ ;  /* 0x000001f004087890 */ /* 0x000fe4000ff3e03f */
[----:B------:R-:W-:Y:S02]  /*00f0*/  UIADD3 UR10, UP2, UR4, 0x3f0, URZ ;  /* 0x000003f0040a7890 */ /* 0x000fe4000ff5e03f */
[----:B------:R-:W-:Y:S02]  /*0100*/  UIADD3 UR4, UP3, UR4, 0x4f0, URZ ;  /* 0x000004f004047890 */ /* 0x000fe4000ff7e03f */
[----:B------:R-:W-:-:S02]  /*0110*/  UIADD3.X UR7, URZ, UR5, URZ, UP0, !UPT ;  /* 0x000000053f077290 */ /* 0x000fc400087fe43f */
[----:B------:R-:W-:Y:S02]  /*0120*/  UIADD3.X UR9, URZ, UR5, URZ, UP1, !UPT ;  /* 0x000000053f097290 */ /* 0x000fe40008ffe43f */
[----:B------:R-:W-:Y:S02]  /*0130*/  UIADD3.X UR11, URZ, UR5, URZ, UP2, !UPT ;  /* 0x000000053f0b7290 */ /* 0x000fe400097fe43f */
[----:B------:R-:W-:-:S03]  /*0140*/  UIADD3.X UR5, URZ, UR5, URZ, UP3, !UPT ;  /* 0x000000053f057290 */ /* 0x000fc60009ffe43f */
[----:B------:R1:W-:Y:S02]  /*0150*/  UTMACCTL.PF [UR6] ;  /* 0x00000000060079b9 */ /* 0x0003e40008040000 */
[----:B------:R1:W-:Y:S02]  /*0160*/  UTMACCTL.PF [UR8] ;  /* 0x00000000080079b9 */ /* 0x0003e40008040000 */
[----:B------:R1:W-:Y:S02]  /*0170*/  UTMACCTL.PF [UR10] ;  /* 0x000000000a0079b9 */ /* 0x0003e40008040000 */
[----:B------:R1:W-:Y:S02]  /*0180*/  UTMACCTL.PF [UR4] ;  /* 0x00000000040079b9 */ /* 0x0003e40008040000 */
[----:B-1----:R-:W-:Y:S01]  /*0190*/  NOP ;  /* 0x0000000000007918 */ /* 0x002fe20000000000 */
.L_x_1:
[----:B------:R-:W-:Y:S05]  /*01a0*/  BSYNC B0 ;  /* 0x0000000000007941 */ /* 0x000fea0003800000 */
.L_x_0:
[----:B------:R-:W-:Y:S01]  /*01b0*/  ULDC.64 UR4, c[0x0][0x590] ;  /* 0x0001640000047ab9 */ /* 0x000fe20000000a00 */
[----:B------:R-:W-:Y:S01]  /*01c0*/  LEA.HI R3, R3, R0, RZ, 0x2 ;  /* 0x0000000003037211 */ /* 0x000fe200078f10ff */
[----:B------:R-:W-:Y:S01]  /*01d0*/  ULDC.64 UR42, c[0x0][0x208] ;  /* 0x00008200002a7ab9 */ /* 0x000fe20000000a00 */
[----:B------:R-:W-:Y:S01]  /*01e0*/  ISETP.NE.U32.AND P2, PT, RZ, UR4, PT ;  /* 0x00000004ff007c0c */ /* 0x000fe2000bf45070 */
[----:B------:R-:W-:Y:S01]  /*01f0*/  IMAD.MOV.U32 R2, RZ, RZ, R4 ;  /* 0x000000ffff027224 */ /* 0x000fe200078e0004 */
[----:B------:R-:W-:Y:S02]  /*0200*/  LOP3.LUT R3, R3, 0xfffffffc, RZ, 0xc0, !PT ;  /* 0xfffffffc03037812 */ /* 0x000fe400078ec0ff */
[----:B------:R-:W-:Y:S02]  /*0210*/  ISETP.NE.AND.EX P3, PT, RZ, UR5, PT, P2 ;  /* 0x00000005ff007c0c */ /* 0x000fe4000bf65320 */
[----:B------:R-:W-:Y:S01]  /*0220*/  PRMT R7, RZ, 0x7610, R7 ;  /* 0x00007610ff077816 */ /* 0x000fe20000000007 */
[----:B------:R-:W-:Y:S01]  /*0230*/  IMAD.IADD R0, R0, 0x1, -R3 ;  /* 0x0000000100007824 */ /* 0x000fe200078e0a03 */
[----:B------:R-:W-:-:S09]  /*0240*/  MOV R3, R5 ;  /* 0x0000000500037202 */ /* 0x000fd20000000f00 */
[----:B------:R-:W-:Y:S05]  /*0250*/  @P3 BRA `(.L_x_2) ;  /* 0x0000000000303947 */ /* 0x000fea0003800000 */
[----:B------:R-:W-:Y:S02]  /*0260*/  ULDC.64 UR6, c[0x0][0x588] ;  /* 0x0001620000067ab9 */ /* 0x000fe40000000a00 */
[----:B------:R-:W-:-:S04]  /*0270*/  ISETP.NE.U32.AND P0, PT, RZ, UR6, PT ;  /* 0x00000006ff007c0c */ /* 0x000fc8000bf05070 */
[----:B------:R-:W-:-:S13]  /*0280*/  ISETP.NE.AND.EX P0, PT, RZ, UR7, PT, P0 ;  /* 0x00000007ff007c0c */ /* 0x000fda000bf05300 */
[----:B------:R-:W-:Y:S05]  /*0290*/  @!P0 BRA `(.L_x_3) ;  /* 0x0000000000108947 */ /* 0x000fea0003800000 */
[----:B------:R-:W2:Y:S02]  /*02a0*/  LDG.E R7, desc[UR42][R2.64] ;  /* 0x0000002a02077981 */ /* 0x000ea4000c1e1900 */
[----:B--2---:R-:W-:Y:S01]  /*02b0*/  FSETP.NEU.AND P1, PT, R7, RZ, PT ;  /* 0x000000ff0700720b */ /* 0x004fe20003f2d000 */
[----:B------:R-:W-:Y:S01]  /*02c0*/  IMAD.MOV.U32 R7, RZ, RZ, 0x1 ;  /* 0x00000001ff077424 */ /* 0x000fe200078e00ff */
[----:B------:R-:W-:Y:S11]  /*02d0*/  BRA `(.L_x_2) ;  /* 0x0000000000107947 */ /* 0x000ff60003800000 */
.L_x_3:
[----:B------:R-:W-:Y:S01]  /*02e0*/  ULDC UR6, c[0x0][0x580] ;  /* 0x0001600000067ab9 */ /* 0x000fe20000000800 */
[----:B------:R-:W-:Y:S01]  /*02f0*/  IMAD.MOV.U32 R7, RZ, RZ, 0x1 ;  /* 0x00000001ff077424 */ /* 0x000fe200078e00ff */
[----:B------:R-:W-:Y:S02]  /*0300*/  FSETP.NEU.AND P1, PT, RZ, UR6, PT ;  /* 0x00000006ff007c0b */ /* 0x000fe4000bf2d000 */
[----:B------:R-:W-:-:S11]  /*0310*/  CS2R R2, SRZ ;  /* 0x0000000000027805 */ /* 0x000fd6000001ff00 */
.L_x_2:
[----:B------:R-:W-:Y:S02]  /*0320*/  ISETP.NE.U32.AND P4, PT, R2, RZ, PT ;  /* 0x000000ff0200720c */ /* 0x000fe40003f85070 */
[----:B------:R-:W-:Y:S02]  /*0330*/  ISETP.NE.AND.EX P5, PT, RZ, UR5, PT, P2 ;  /* 0x00000005ff007c0c */ /* 0x000fe4000bfa5320 */
[----:B------:R-:W-:Y:S02]  /*0340*/  ISETP.NE.AND.EX P2, PT, R3, RZ, PT, P4 ;  /* 0x000000ff0300720c */ /* 0x000fe40003f45340 */
[----:B------:R-:W-:-:S11]  /*0350*/  PLOP3.LUT P0, PT, PT, PT, PT, 0x8, 0x0 ;  /* 0x000000000000781c */ /* 0x000fd60003f0e170 */
[----:B------:R-:W-:Y:S05]  /*0360*/  @P2 BRA P5, `(.L_x_4) ;  /* 0x0000000000342947 */ /* 0x000fea0002800000 */
[----:B------:R-:W-:-:S04]  /*0370*/  ISETP.NE.U32.AND P0, PT, RZ, UR4, PT ;  /* 0x00000004ff007c0c */ /* 0x000fc8000bf05070 */
[----:B------:R-:W-:-:S13]  /*0380*/  ISETP.NE.AND.EX P0, PT, RZ, UR5, PT, P0 ;  /* 0x00000005ff007c0c */ /* 0x000fda000bf05300 */
[----:B------:R-:W-:Y:S05]  /*0390*/  @!P0 BRA `(.L_x_5) ;  /* 0x0000000000248947 */ /* 0x000fea0003800000 */
[----:B------:R-:W-:Y:S02]  /*03a0*/  PRMT R7, R7, 0x9910, RZ ;  /* 0x0000991007077816 */ /* 0x000fe400000000ff */
[----:B------:R-:W-:Y:S02]  /*03b0*/  ISETP.NE.U32.AND P0, PT, R2, RZ, PT ;  /* 0x000000ff0200720c */ /* 0x000fe40003f05070 */
[----:B------:R-:W-:Y:S02]  /*03c0*/  ISETP.NE.AND P2, PT, R7, RZ, PT ;  /* 0x000000ff0700720c */ /* 0x000fe40003f45270 */
[----:B------:R-:W-:Y:S02]  /*03d0*/  ISETP.NE.AND.EX P0, PT, R3, RZ, PT, P0 ;  /* 0x000000ff0300720c */ /* 0x000fe40003f05300 */
[----:B------:R-:W-:-:S09]  /*03e0*/  SEL R2, RZ, 0xffffffff, P1 ;  /* 0xffffffffff027807 */ /* 0x000fd20000800000 */
[----:B------:R-:W-:-:S04]  /*03f0*/  @!P2 SEL R2, RZ, 0xffffffff, P0 ;  /* 0xffffffffff02a807 */ /* 0x000fc80000000000 */
[----:B------:R-:W-:-:S04]  /*0400*/  LOP3.LUT R2, R2, 0x1, RZ, 0xc0, !PT ;  /* 0x0000000102027812 */ /* 0x000fc800078ec0ff */
[----:B------:R-:W-:Y:S01]  /*0410*/  ISETP.EQ.U32.AND P0, PT, R2, 0x1, PT ;  /* 0x000000010200780c */ /* 0x000fe20003f02070 */
[----:B------:R-:W-:-:S12]  /*0420*/  BRA `(.L_x_4) ;  /* 0x0000000000047947 */ /* 0x000fd80003800000 */
.L_x_5:
[----:B------:R-:W-:-:S13]  /*0430*/  PLOP3.LUT P0, PT, P1, PT, PT, 0x8, 0x0 ;  /* 0x000000000000781c */ /* 0x000fda0000f0e170 */
.L_x_4:
[----:B------:R-:W1:Y:S02]  /*0440*/  SHFL.IDX PT, R2, R6, RZ, 0x1f ;  /* 0x00001fff06027589 */ /* 0x000e6400000e0000 */
[----:B-1----:R-:W-:-:S13]  /*0450*/  ISETP.NE.AND P1, PT, R2, RZ, PT ;  /* 0x000000ff0200720c */ /* 0x002fda0003f25270 */
[----:B------:R-:W-:Y:S05]  /*0460*/  @P1 BRA `(.L_x_6) ;  /* 0x0000000000581947 */ /* 0x000fea0003800000 */
[----:B------:R-:W1:Y:S01]  /*0470*/  S2UR UR8, SR_CgaCtaId ;  /* 0x00000000000879c3 */ /* 0x000e620000008800 */
[----:B------:R-:W-:Y:S01]  /*0480*/  UMOV UR4, 0x400 ;  /* 0x0000040000047882 */ /* 0x000fe20000000000 */
[----:B------:R-:W-:Y:S01]  /*0490*/  UMOV UR5, 0x1 ;  /* 0x0000000100057882 */ /* 0x000fe20000000000 */
[----:B------:R-:W-:Y:S01]  /*04a0*/  UMOV UR6, 0x100 ;  /* 0x0000010000067882 */ /* 0x000fe20000000000 */
[----:B------:R-:W-:Y:S01]  /*04b0*/  ELECT P1, URZ, PT ;  /* 0x00000000003f782f */ /* 0x000fe20003820000 */
[----:B------:R-:W-:-:S04]  /*04c0*/  UIADD3 UR6, -UR6, 0x100000, URZ ;  /* 0x0010000006067890 */ /* 0x000fc8000fffe13f */
[----:B------:R-:W-:Y:S02]  /*04d0*/  USHF.L.U32 UR7, UR6, 0xb, URZ ;  /* 0x0000000b06077899 */ /* 0x000fe4000800063f */
[----:B------:R-:W-:Y:S02]  /*04e0*/  USHF.L.U32 UR6, UR6, 0x1, URZ ;  /* 0x0000000106067899 */ /* 0x000fe4000800063f */
[----:B-1----:R-:W-:Y:S02]  /*04f0*/  ULEA UR8, UR8, UR4, 0x18 ;  /* 0x0000000408087291 */ /* 0x002fe4000f8ec03f */
[----:B------:R-:W-:-:S04]  /*0500*/  UIADD3 UR4, -UR5, 0x100000, URZ ;  /* 0x0010000005047890 */ /* 0x000fc8000fffe13f */
[----:B------:R-:W-:Y:S02]  /*0510*/  USHF.L.U32 UR5, UR4, 0xb, URZ ;  /* 0x0000000b04057899 */ /* 0x000fe4000800063f */
[----:B------:R-:W-:Y:S01]  /*0520*/  USHF.L.U32 UR4, UR4, 0x1, URZ ;  /* 0x0000000104047899 */ /* 0x000fe2000800063f */
[----:B------:R-:W1:Y:S11]  /*0530*/  FENCE.VIEW.ASYNC.S ;  /* 0x00000000000073c6 */ /* 0x000e760000000000 */
[----:B-1----:R1:W2:Y:S01]  /*0540*/  SYNCS.EXCH.64 URZ, [UR8], UR4 ;  /* 0x00000004083f75b2 */ /* 0x0022a20008000100 */
[----:B------:R1:W3:Y:S01]  /*0550*/  SYNCS.EXCH.64 URZ, [UR8+0x20], UR6 ;  /* 0x00002006083f75b2 */ /* 0x0002e20008000100 */
[----:B------:R1:W4:Y:S01]  /*0560*/  SYNCS.EXCH.64 URZ, [UR8+0x8], UR4 ;  /* 0x00000804083f75b2 */ /* 0x0003220008000100 */
[----:B------:R1:W1:Y:S01]  /*0570*/  SYNCS.EXCH.64 URZ, [UR8+0x28], UR6 ;  /* 0x00002806083f75b2 */ /* 0x0002620008000100 */
[----:B------:R1:W1:Y:S01]  /*0580*/  SYNCS.EXCH.64 URZ, [UR8+0x10], UR4 ;  /* 0x00001004083f75b2 */ /* 0x0002620008000100 */
[----:B------:R1:W1:Y:S01]  /*0590*/  SYNCS.EXCH.64 URZ, [UR8+0x30], UR6 ;  /* 0x00003006083f75b2 */ /* 0x0002620008000100 */
[----:B------:R1:W1:Y:S01]  /*05a0*/  SYNCS.EXCH.64 URZ, [UR8+0x18], UR4 ;  /* 0x00001804083f75b2 */ /* 0x0002620008000100 */
[----:B------:R1:W1:Y:S01]  /*05b0*/  SYNCS.EXCH.64 URZ, [UR8+0x38], UR6 ;  /* 0x00003806083f75b2 */ /* 0x0002620008000100 */
[----:B------:R-:W-:Y:S01]  /*05c0*/  NOP ;  /* 0x0000000000007918 */ /* 0x000fe20000000000 */
.L_x_6:
[----:B------:R-:W5:Y:S01]  /*05d0*/  SHFL.IDX PT, R3, R6, RZ, 0x1f ;  /* 0x00001fff06037589 */ /* 0x000f6200000e0000 */
[----:B------:R-:W1:Y:S01]  /*05e0*/  LDC R2, c[0x0][0x904] ;  /* 0x00024100ff027b82 */ /* 0x000e620000000800 */
[----:B------:R-:W-:Y:S01]  /*05f0*/  NOP ;  /* 0x0000000000007918 */ /* 0x000fe20000000000 */
[----:B-----5:R-:W-:-:S13]  /*0600*/  ISETP.NE.AND P1, PT, R3, RZ, PT ;  /* 0x000000ff0300720c */ /* 0x020fda0003f25270 */
[----:B------:R-:W-:Y:S05]  /*0610*/  @P1 BRA `(.L_x_7) ;  /* 0x0000000000581947 */ /* 0x000fea0003800000 */
[----:B-1----:R-:W1:Y:S01]  /*0620*/  S2UR UR5, SR_CgaCtaId ;  /* 0x00000000000579c3 */ /* 0x002e620000008800 */
[----:B------:R-:W-:Y:S01]  /*0630*/  UMOV UR4, 0x400 ;  /* 0x0000040000047882 */ /* 0x000fe20000000000 */
[----:B------:R-:W-:Y:S01]  /*0640*/  UMOV UR6, 0x20 ;  /* 0x0000002000067882 */ /* 0x000fe20000000000 */
[----:B------:R-:W-:Y:S01]  /*0650*/  UMOV UR7, 0x100 ;  /* 0x0000010000077882 */ /* 0x000fe20000000000 */
[----:B------:R-:W-:Y:S01]  /*0660*/  ELECT P1, URZ, PT ;  /* 0x00000000003f782f */ /* 0x000fe20003820000 */
[----:B-1----:R-:W-:Y:S02]  /*0670*/  ULEA UR8, UR5, UR4, 0x18 ;  /* 0x0000000405087291 */ /* 0x002fe4000f8ec03f */
[----:B------:R-:W-:-:S04]  /*0680*/  UIADD3 UR4, -UR6, 0x100000, URZ ;  /* 0x0010000006047890 */ /* 0x000fc8000fffe13f */
[----:B------:R-:W-:Y:S02]  /*0690*/  USHF.L.U32 UR5, UR4, 0xb, URZ ;  /* 0x0000000b04057899 */ /* 0x000fe4000800063f */
[----:B------:R-:W-:Y:S02]  /*06a0*/  USHF.L.U32 UR4, UR4, 0x1, URZ ;  /* 0x0000000104047899 */ /* 0x000fe4000800063f */
[----:B------:R-:W-:-:S04]  /*06b0*/  UIADD3 UR6, -UR7, 0x100000, URZ ;  /* 0x0010000007067890 */ /* 0x000fc8000fffe13f */
[----:B------:R-:W-:Y:S02]  /*06c0*/  USHF.L.U32 UR7, UR6, 0xb, URZ ;  /* 0x0000000b06077899 */ /* 0x000fe4000800063f */
[----:B------:R-:W-:Y:S01]  /*06d0*/  USHF.L.U32 UR6, UR6, 0x1, URZ ;  /* 0x0000000106067899 */ /* 0x000fe2000800063f */
[----:B------:R-:W1:Y:S03]  /*06e0*/  FENCE.VIEW.ASYNC.S ;  /* 0x00000000000073c6 */ /* 0x000e660000000000 */
[----:B-1----:R1:W1:Y:S08]  /*06f0*/  SYNCS.EXCH.64 URZ, [UR8+0x40], UR4 ;  /* 0x00004004083f75b2 */ /* 0x0022700008000100 */
[----:B------:R1:W1:Y:S01]  /*0700*/  SYNCS.EXCH.64 URZ, [UR8+0x60], UR6 ;  /* 0x00006006083f75b2 */ /* 0x0002620008000100 */
[----:B------:R1:W1:Y:S01]  /*0710*/  SYNCS.EXCH.64 URZ, [UR8+0x48], UR4 ;  /* 0x00004804083f75b2 */ /* 0x0002620008000100 */
[----:B------:R1:W1:Y:S01]  /*0720*/  SYNCS.EXCH.64 URZ, [UR8+0x68], UR6 ;  /* 0x00006806083f75b2 */ /* 0x0002620008000100 */
[----:B------:R1:W1:Y:S01]  /*0730*/  SYNCS.EXCH.64 URZ, [UR8+0x50], UR4 ;  /* 0x00005004083f75b2 */ /* 0x0002620008000100 */
[----:B------:R1:W1:Y:S01]  /*0740*/  SYNCS.EXCH.64 URZ, [UR8+0x70], UR6 ;  /* 0x00007006083f75b2 */ /* 0x0002620008000100 */
[----:B------:R1:W1:Y:S01]  /*0750*/  SYNCS.EXCH.64 URZ, [UR8+0x58], UR4 ;  /* 0x00005804083f75b2 */ /* 0x0002620008000100 */
[----:B------:R1:W1:Y:S01]  /*0760*/  SYNCS.EXCH.64 URZ, [UR8+0x78], UR6 ;  /* 0x00007806083f75b2 */ /* 0x0002620008000100 */
[----:B------:R-:W-:Y:S01]  /*0770*/  NOP ;  /* 0x0000000000007918 */ /* 0x000fe20000000000 */
.L_x_7:
[----:B------:R-:W5:Y:S01]  /*0780*/  SHFL.IDX PT, R6, R6, RZ, 0x1f ;  /* 0x00001fff06067589 */ /* 0x000f6200000e0000 */
[----:B-1----:R-:W-:Y:S02]  /*0790*/  ISETP.NE.AND P6, PT, R2, 0x1, PT ;  /* 0x000000010200780c */ /* 0x002fe40003fc5270 */
[----:B------:R-:W-:Y:S01]  /*07a0*/  ELECT P1, URZ, PT ;  /* 0x00000000003f782f */ /* 0x000fe20003820000 */
[----:B------:R-:W1:Y:S01]  /*07b0*/  S2UR UR37, SR_CgaCtaId ;  /* 0x00000000002579c3 */ /* 0x000e620000008800 */
[----:B------:R-:W2:Y:S01]  /*07c0*/  S2R R3, SR_CTAID.Y ;  /* 0x0000000000037919 */ /* 0x000ea20000002600 */
[----:B------:R-:W-:Y:S01]  /*07d0*/  UMOV UR4, 0x20 ;  /* 0x0000002000047882 */ /* 0x000fe20000000000 */
[----:B------:R-:W-:Y:S01]  /*07e0*/  ISETP.NE.AND P4, PT, R0, RZ, PT ;  /* 0x000000ff0000720c */ /* 0x000fe20003f85270 */
[----:B------:R-:W-:Y:S01]  /*07f0*/  NOP ;  /* 0x0000000000007918 */ /* 0x000fe20000000000 */
[----:B------:R-:W3:Y:S01]  /*0800*/  S2R R8, SR_CTAID.X ;  /* 0x0000000000087919 */ /* 0x000ee20000002500 */
[----:B------:R-:W-:Y:S01]  /*0810*/  P2R R7, PR, RZ, 0x40 ;  /* 0x00000040ff077803 */ /* 0x000fe20000000000 */
[----:B------:R-:W-:Y:S01]  /*0820*/  IMAD.MOV.U32 R9, RZ, RZ, RZ ;  /* 0x000000ffff097224 */ /* 0x000fe200078e00ff */
[----:B------:R-:W-:Y:S02]  /*0830*/  BSSY B6, `(.L_x_8) ;  /* 0x0000924000067945 */ /* 0x000fe40003800000 */
[----:B------:R-:W3:Y:S01]  /*0840*/  @P6 LDC R17, c[0x0][0x10] ;  /* 0x00000400ff116b82 */ /* 0x000ee20000000800 */
[----:B------:R-:W-:-:S07]  /*0850*/  @P6 IMAD.MOV.U32 R7, RZ, RZ, RZ ;  /* 0x000000ffff076224 */ /* 0x000fce00078e00ff */
[----:B------:R-:W4:Y:S01]  /*0860*/  @!P6 LDC R11, c[0x0][0xc] ;  /* 0x00000300ff0beb82 */ /* 0x000f220000000800 */
[----:B-----5:R-:W-:Y:S02]  /*0870*/  ISETP.NE.OR P2, PT, R6, RZ, !P1 ;  /* 0x000000ff0600720c */ /* 0x020fe40004f45670 */
[----:B------:R-:W-:-:S04]  /*0880*/  ISETP.EQ.OR P1, PT, R0, 0x3, !P4 ;  /* 0x000000030000780c */ /* 0x000fc80006722670 */
[----:B------:R-:W-:-:S04]  /*0890*/  ISETP.EQ.AND P1, PT, R10, RZ, P1 ;  /* 0x000000ff0a00720c */ /* 0x000fc80000f22270 */
[----:B------:R-:W-:Y:S02]  /*08a0*/  SEL R22, RZ, 0x1, !P1 ;  /* 0x00000001ff167807 */ /* 0x000fe40004800000 */
[----:B--2---:R-:W-:Y:S01]  /*08b0*/  @P6 MOV R6, R3 ;  /* 0x0000000300066202 */ /* 0x004fe20000000f00 */
[----:B------:R-:W-:Y:S01]  /*08c0*/  VOTEU.ALL UP0, P2 ;  /* 0x00000000003f7886 */ /* 0x000fe20001000000 */
[----:B------:R-:W-:-:S03]  /*08d0*/  VOTEU.ALL UP1, P2 ;  /* 0x00000000003f7886 */ /* 0x000fc60001020000 */
[----:B---3--:R-:W-:Y:S01]  /*08e0*/  @P6 IMAD.WIDE.U32 R16, R8, R17, R6 ;  /* 0x0000001108106225 */ /* 0x008fe200078e0006 */
[----:B------:R-:W-:Y:S01]  /*08f0*/  @!UP0 UMOV UR6, 0x400 ;  /* 0x0000040000068882 */ /* 0x000fe20000000000 */
[----:B------:R-:W-:-:S04]  /*0900*/  @!UP0 UIADD3 UR4, -UR4, 0x100000, URZ ;  /* 0x0010000004048890 */ /* 0x000fc8000fffe13f */
[----:B------:R-:W-:Y:S02]  /*0910*/  @!UP0 USHF.L.U32 UR5, UR4, 0xb, URZ ;  /* 0x0000000b04058899 */ /* 0x000fe4000800063f */
[----:B------:R-:W-:Y:S02]  /*0920*/  @!UP0 USHF.L.U32 UR4, UR4, 0x1, URZ ;  /* 0x0000000104048899 */ /* 0x000fe4000800063f */
[----:B-1----:R-:W-:Y:S01]  /*0930*/  @!UP0 ULEA UR8, UR37, UR6, 0x18 ;  /* 0x0000000625088291 */ /* 0x002fe2000f8ec03f */
[----:B------:R-:W-:Y:S01]  /*0940*/  @P6 IMAD.MOV.U32 R7, RZ, RZ, RZ ;  /* 0x000000ffff076224 */ /* 0x000fe200078e00ff */
[----:B------:R-:W-:Y:S01]  /*0950*/  VOTEU.ALL UP0, P2 ;  /* 0x00000000003f7886 */ /* 0x000fe20001000000 */
[C---:B------:R-:W-:Y:S01]  /*0960*/  ISETP.NE.AND P2, PT, R10.reuse, RZ, PT ;  /* 0x000000ff0a00720c */ /* 0x040fe20003f45270 */
[----:B------:R-:W-:Y:S01]  /*0970*/  ULDC UR6, c[0x0][0xc] ;  /* 0x0000030000067ab9 */ /* 0x000fe20000000800 */
[----:B------:R-:W-:Y:S01]  /*0980*/  ULDC UR7, c[0x0][0x10] ;  /* 0x0000040000077ab9 */ /* 0x000fe20000000800 */
[----:B------:R-:W-:Y:S01]  /*0990*/  VIADD R10, R10, 0xffffffff ;  /* 0xffffffff0a0a7836 */ /* 0x000fe20000000000 */
[----:B------:R-:W-:-:S02]  /*09a0*/  ISETP.EQ.AND P5, PT, R0, 0x2, !P2 ;  /* 0x000000020000780c */ /* 0x000fc400057a2270 */
[----:B------:R-:W-:Y:S01]  /*09b0*/  @P6 IADD3 R17, R17, R7, RZ ;  /* 0x0000000711116210 */ /* 0x000fe20007ffe0ff */
[----:B----4-:R-:W-:Y:S01]  /*09c0*/  @!P6 IMAD.WIDE.U32 R6, R11, R3, R8 ;  /* 0x000000030b06e225 */ /* 0x010fe200078e0008 */
[----:B------:R-:W-:Y:S01]  /*09d0*/  ISETP.GE.U32.AND P1, PT, R10, 0x2, PT ;  /* 0x000000020a00780c */ /* 0x000fe20003f26070 */
[----:B------:R-:W1:Y:S02]  /*09e0*/  FENCE.VIEW.ASYNC.S ;  /* 0x00000000000073c6 */ /* 0x000e640000000000 */
[----:B-1----:R-:W1:Y:S01]  /*09f0*/  @!UP0 SYNCS.EXCH.64 URZ, [UR8+0x80], UR4 ;  /* 0x00008004083f85b2 */ /* 0x002e620008000100 */
[----:B------:R-:W-:Y:S01]  /*0a00*/  SEL R19, RZ, 0x1, !P5 ;  /* 0x00000001ff137807 */ /* 0x000fe20006800000 */
[----:B------:R-:W-:Y:S01]  /*0a10*/  @!P6 IMAD.MOV.U32 R17, RZ, RZ, R7 ;  /* 0x000000ffff11e224 */ /* 0x000fe200078e0007 */
[----:B------:R-:W-:Y:S02]  /*0a20*/  @!P6 MOV R16, R6 ;  /* 0x000000060010e202 */ /* 0x000fe40000000f00 */
[----:B------:R-:W-:-:S02]  /*0a30*/  SEL R19, R19, 0x2, P1 ;  /* 0x0000000213137807 */ /* 0x000fc40000800000 */
[----:B------:R-:W-:Y:S01]  /*0a40*/  SEL R22, R22, 0x2, P1 ;  /* 0x0000000216167807 */ /* 0x000fe20000800000 */
[----:B------:R2:W1:Y:S01]  /*0a50*/  @!UP1 SYNCS.EXCH.64 URZ, [UR8+0x88], UR4 ;  /* 0x00008804083f95b2 */ /* 0x0004620008000100 */
[----:B------:R-:W-:Y:S01]  /*0a60*/  NOP ;  /* 0x0000000000007918 */ /* 0x000fe20000000000 */
[----:B--2---:R-:W-:-:S03]  /*0a70*/  UIMAD.WIDE.U32 UR4, UR6, UR7, URZ ;  /* 0x00000007060472a5 */ /* 0x004fc6000f8e003f */
[----:B------:R-:W-:Y:S02]  /*0a80*/  ULDC UR6, c[0x0][0x14] ;  /* 0x0000050000067ab9 */ /* 0x000fe40000000800 */
[----:B------:R-:W-:Y:S02]  /*0a90*/  UIMAD.WIDE.U32 UR40, UR4, UR6, URZ ;  /* 0x00000006042872a5 */ /* 0x000fe4000f8e003f */
[----:B------:R-:W-:-:S04]  /*0aa0*/  UIMAD UR38, UR5, UR6, URZ ;  /* 0x00000006052672a4 */ /* 0x000fc8000f8e023f */
[----:B------:R-:W-:Y:S01]  /*0ab0*/  UIADD3 UR38, UR41, UR38, URZ ;  /* 0x0000002629267290 */ /* 0x000fe2000fffe03f */
[----:B-1----:R-:W-:Y:S06]  /*0ac0*/  BAR.SYNC.DEFER_BLOCKING 0x0 ;  /* 0x0000000000007b1d */ /* 0x002fec0000010000 */
[----:B------:R-:W-:Y:S05]  /*0ad0*/  @!P2 BRA `(.L_x_9) ;  /* 0x000000600058a947 */ /* 0x000fea0003800000 */
[----:B------:R-:W-:-:S13]  /*0ae0*/  ISETP.GT.U32.AND P0, PT, R10, 0x1, PT ;  /* 0x000000010a00780c */ /* 0x000fda0003f04070 */
[----:B------:R-:W-:Y:S05]  /*0af0*/  @P0 BRA `(.L_x_10) ;  /* 0x0000008c00dc0947 */ /* 0x000fea0003800000 */
[----:B------:R-:W-:Y:S01]  /*0b00*/  ULDC.64 UR4, c[0x0][0x8f8] ;  /* 0x00023e0000047ab9 */ /* 0x000fe20000000a00 */
[----:B------:R-:W-:Y:S01]  /*0b10*/  UMOV UR47, 0xffffffff ;  /* 0xffffffff002f7882 */ /* 0x000fe20000000000 */
[----:B------:R-:W-:Y:S01]  /*0b20*/  ISETP.GE.U32.AND P0, PT, R16, UR4, PT ;  /* 0x0000000410007c0c */ /* 0x000fe2000bf06070 */
[----:B------:R-:W-:Y:S01]  /*0b30*/  IMAD.MOV.U32 R23, RZ, RZ, -0x1 ;  /* 0xffffffffff177424 */ /* 0x000fe200078e00ff */
[----:B------:R-:W-:Y:S02]  /*0b40*/  PRMT R152, RZ, 0x7610, R152 ;  /* 0x00007610ff987816 */ /* 0x000fe40000000098 */
[----:B------:R-:W-:Y:S02]  /*0b50*/  ISETP.GE.U32.AND.EX P0, PT, R17, UR5, PT, P0 ;  /* 0x0000000511007c0c */ /* 0x000fe4000bf06100 */
[----:B------:R-:W-:Y:S02]  /*0b60*/  MOV R156, 0xffffffff ;  /* 0xffffffff009c7802 */ /* 0x000fe40000000f00 */
[----:B------:R-:W-:-:S09]  /*0b70*/  PRMT R0, RZ, 0x7610, R0 ;  /* 0x00007610ff007816 */ /* 0x000fd20000000000 */
[----:B------:R-:W-:Y:S05]  /*0b80*/  @P0 BRA `(.L_x_11) ;  /* 0x0000000400600947 */ /* 0x000fea0003800000 */
[----:B------:R-:W1:Y:S01]  /*0b90*/  LDC.64 R14, c[0x0][0x8d0] ;  /* 0x00023400ff0e7b82 */ /* 0x000e620000000a00 */
[----:B------:R-:W-:Y:S02]  /*0ba0*/  IMAD.MOV.U32 R4, RZ, RZ, R16 ;  /* 0x000000ffff047224 */ /* 0x000fe400078e0010 */
[----:B------:R-:W-:-:S05]  /*0bb0*/  IMAD.MOV.U32 R5, RZ, RZ, R17 ;  /* 0x000000ffff057224 */ /* 0x000fca00078e0011 */
[----:B------:R-:W2:Y:S08]  /*0bc0*/  LDC R0, c[0x0][0x8d8] ;  /* 0x00023600ff007b82 */ /* 0x000eb00000000800 */
[----:B------:R-:W3:Y:S01]  /*0bd0*/  LDC.64 R20, c[0x0][0x8c8] ;  /* 0x00023200ff147b82 */ /* 0x000ee20000000a00 */
[----:B-1----:R-:W-:-:S04]  /*0be0*/  ISETP.NE.U32.AND P0, PT, R14, RZ, PT ;  /* 0x000000ff0e00720c */ /* 0x002fc80003f05070 */
[----:B------:R-:W-:-:S13]  /*0bf0*/  ISETP.NE.AND.EX P0, PT, R15, RZ, PT, P0 ;  /* 0x000000ff0f00720c */ /* 0x000fda0003f05300 */
[----:B--23--:R-:W-:Y:S05]  /*0c00*/  @!P0 BRA `(.L_x_12) ;  /* 0x0000000000288947 */ /* 0x00cfea0003800000 */
[----:B------:R-:W1:Y:S02]  /*0c10*/  LDC R11, c[0x0][0x8dc] ;  /* 0x00023700ff0b7b82 */ /* 0x000e640000000800 */
[----:B-1----:R-:W-:-:S04]  /*0c20*/  IADD3 R11, P0, R16, R11, RZ ;  /* 0x0000000b100b7210 */ /* 0x002fc80007f1e0ff */
[----:B------:R-:W-:-:S05]  /*0c30*/  IADD3.X R13, RZ, R17, RZ, P0, !PT ;  /* 0x00000011ff0d7210 */ /* 0x000fca00007fe4ff */
[----:B------:R-:W-:-:S04]  /*0c40*/  IMAD.WIDE.U32 R4, R13, R14, RZ ;  /* 0x0000000e0d047225 */ /* 0x000fc800078e00ff */
[----:B------:R-:W-:-:S04]  /*0c50*/  IMAD.WIDE.U32 R6, P0, R11, R15, R4 ;  /* 0x0000000f0b067225 */ /* 0x000fc80007800004 */
[----:B------:R-:W-:-:S04]  /*0c60*/  IMAD.WIDE.U32 R4, R11, R14, RZ ;  /* 0x0000000e0b047225 */ /* 0x000fc800078e00ff */
[----:B------:R-:W-:Y:S01]  /*0c70*/  IMAD.X R11, RZ, RZ, RZ, P0 ;  /* 0x000000ffff0b7224 */ /* 0x000fe200000e06ff */
[----:B------:R-:W-:Y:S01]  /*0c80*/  IADD3 RZ, P0, R5, R6, RZ ;  /* 0x0000000605ff7210 */ /* 0x000fe20007f1e0ff */
[----:B------:R-:W-:-:S04]  /*0c90*/  IMAD.MOV.U32 R10, RZ, RZ, R7 ;  /* 0x000000ffff0a7224 */ /* 0x000fc800078e0007 */
[----:B------:R-:W-:-:S08]  /*0ca0*/  IMAD.WIDE.U32.X R4, R13, R15, R10, P0 ;  /* 0x0000000f0d047225 */ /* 0x000fd000000e040a */
.L_x_12:
[-CC-:B------:R-:W-:Y:S01]  /*0cb0*/  SHF.R.U64 R25, R4, R0.reuse, R5.reuse ;  /* 0x0000000004197219 */ /* 0x180fe20000001205 */
[----:B------:R-:W1:Y:S01]  /*0cc0*/  LDC.64 R26, c[0x0][0x8e8] ;  /* 0x00023a00ff1a7b82 */ /* 0x000e620000000a00 */
[----:B------:R-:W-:Y:S01]  /*0cd0*/  SHF.R.U32.HI R4, RZ, R0, R5 ;  /* 0x00000000ff047219 */ /* 0x000fe20000011605 */
[----:B------:R-:W-:Y:S01]  /*0ce0*/  ULDC UR4, c[0x0][0x150] ;  /* 0x0000540000047ab9 */ /* 0x000fe20000000800 */
[----:B------:R-:W-:Y:S02]  /*0cf0*/  I2FP.F32.U32 R0, R8 ;  /* 0x0000000800007245 */ /* 0x000fe40000201000 */
[----:B------:R-:W-:-:S03]  /*0d00*/  IADD3 R9, P0, RZ, -R25, RZ ;  /* 0x80000019ff097210 */ /* 0x000fc60007f1e0ff */
[----:B------:R-:W2:Y:S01]  /*0d10*/  LDC R10, c[0x0][0x8c0] ;  /* 0x00023000ff0a7b82 */ /* 0x000ea20000000800 */
[----:B------:R-:W-:Y:S01]  /*0d20*/  FMUL R0, R0, UR4 ;  /* 0x0000000400007c20 */ /* 0x000fe20008400000 */
[----:B------:R-:W-:Y:S01]  /*0d30*/  IADD3.X R11, RZ, ~R4, RZ, P0, !PT ;  /* 0x80000004ff0b7210 */ /* 0x000fe200007fe4ff */
[----:B------:R-:W-:Y:S01]  /*0d40*/  IMAD.WIDE.U32 R4, R9, R20, R16 ;  /* 0x0000001409047225 */ /* 0x000fe200078e0010 */
[----:B------:R-:W-:-:S03]  /*0d50*/  ULDC UR4, c[0x0][0x154] ;  /* 0x0000550000047ab9 */ /* 0x000fc60000000800 */
[----:B------:R-:W-:Y:S01]  /*0d60*/  IMAD R6, R11, R20, RZ ;  /* 0x000000140b067224 */ /* 0x000fe200078e02ff */
[----:B------:R-:W3:Y:S01]  /*0d70*/  LDC R7, c[0x0][0x144] ;  /* 0x00005100ff077b82 */ /* 0x000ee20000000800 */
[----:B------:R-:W4:Y:S02]  /*0d80*/  F2I.U32.TRUNC.NTZ R0, R0 ;  /* 0x0000000000007305 */ /* 0x000f24000020f000 */
[----:B------:R-:W-:-:S04]  /*0d90*/  IMAD R9, R9, R21, R6 ;  /* 0x0000001509097224 */ /* 0x000fc800078e0206 */
[----:B------:R-:W-:Y:S01]  /*0da0*/  IMAD.IADD R9, R5, 0x1, R9 ;  /* 0x0000000105097824 */ /* 0x000fe200078e0209 */
[----:B------:R-:W5:Y:S01]  /*0db0*/  LDC R12, c[0x0][0x8b0] ;  /* 0x00022c00ff0c7b82 */ /* 0x000f620000000800 */
[----:B-1----:R-:W-:-:S04]  /*0dc0*/  ISETP.NE.U32.AND P0, PT, R26, RZ, PT ;  /* 0x000000ff1a00720c */ /* 0x002fc80003f05070 */
[----:B------:R-:W-:-:S03]  /*0dd0*/  ISETP.NE.AND.EX P0, PT, R27, RZ, PT, P0 ;  /* 0x000000ff1b00720c */ /* 0x000fc60003f05300 */
[----:B------:R-:W1:Y:S01]  /*0de0*/  LDC R11, c[0x0][0x900] ;  /* 0x00024000ff0b7b82 */ /* 0x000e620000000800 */
[-CC-:B--2---:R-:W-:Y:S01]  /*0df0*/  SHF.R.U64 R20, R4, R10.reuse, R9.reuse ;  /* 0x0000000a04147219 */ /* 0x184fe20000001209 */
[----:B----4-:R-:W-:Y:S01]  /*0e00*/  IMAD.MOV R5, RZ, RZ, -R0 ;  /* 0x000000ffff057224 */ /* 0x010fe200078e0a00 */
[----:B------:R-:W-:Y:S02]  /*0e10*/  I2FP.F32.U32 R4, R3 ;  /* 0x0000000300047245 */ /* 0x000fe40000201000 */
[----:B------:R-:W-:Y:S01]  /*0e20*/  SHF.R.U32.HI R9, RZ, R10, R9 ;  /* 0x0000000aff097219 */ /* 0x000fe20000011609 */
[----:B------:R-:W-:Y:S02]  /*0e30*/  IMAD.MOV.U32 R10, RZ, RZ, 0x1 ;  /* 0x00000001ff0a7424 */ /* 0x000fe400078e00ff */
[----:B------:R-:W2:Y:S01]  /*0e40*/  LDC R14, c[0x0][0x148] ;  /* 0x00005200ff0e7b82 */ /* 0x000ea20000000800 */
[----:B---3--:R-:W-:Y:S02]  /*0e50*/  IMAD R0, R7, R5, R8 ;  /* 0x0000000507007224 */ /* 0x008fe400078e0208 */
[----:B------:R-:W-:Y:S01]  /*0e60*/  FMUL R5, R4, UR4 ;  /* 0x0000000404057c20 */ /* 0x000fe20008400000 */
[----:B------:R-:W-:-:S04]  /*0e70*/  MOV R4, 0xffffffff ;  /* 0xffffffff00047802 */ /* 0x000fc80000000f00 */
[----:B------:R-:W3:Y:S01]  /*0e80*/  LDC R24, c[0x0][0x8a8] ;  /* 0x00022a00ff187b82 */ /* 0x000ee20000000800 */
[-CC-:B-----5:R-:W-:Y:S02]  /*0e90*/  SHF.R.U64 R28, R20, R12.reuse, R9.reuse ;  /* 0x0000000c141c7219 */ /* 0x1a0fe40000001209 */
[----:B------:R-:W-:Y:S02]  /*0ea0*/  SHF.R.U32.HI R6, RZ, R12, R9 ;  /* 0x0000000cff067219 */ /* 0x000fe40000011609 */
[----:B------:R4:W1:Y:S03]  /*0eb0*/  F2I.U32.TRUNC.NTZ R12, R5 ;  /* 0x00000005000c7305 */ /* 0x000866000020f000 */
[----:B------:R-:W2:Y:S01]  /*0ec0*/  LDC R15, c[0x0][0x8f0] ;  /* 0x00023c00ff0f7b82 */ /* 0x000ea20000000800 */
[-C--:B-1----:R-:W-:Y:S02]  /*0ed0*/  SHF.L.U32 R4, R4, R11.reuse, RZ ;  /* 0x0000000b04047219 */ /* 0x082fe400000006ff */
[----:B------:R-:W-:-:S02]  /*0ee0*/  SHF.R.U64 R30, R28, R11, R6 ;  /* 0x0000000b1c1e7219 */ /* 0x000fc40000001206 */
[-C--:B------:R-:W-:Y:S02]  /*0ef0*/  SHF.R.U32.HI R6, RZ, R11.reuse, R6 ;  /* 0x0000000bff067219 */ /* 0x080fe40000011606 */
[----:B------:R-:W-:Y:S01]  /*0f00*/  SHF.L.U32 R10, R10, R11, RZ ;  /* 0x0000000b0a0a7219 */ /* 0x000fe200000006ff */
[----:B------:R-:W1:Y:S01]  /*0f10*/  LDC R21, c[0x0][0x8e0] ;  /* 0x00023800ff157b82 */ /* 0x000e620000000800 */
[----:B------:R-:W-:Y:S01]  /*0f20*/  LOP3.LUT R11, RZ, R4, RZ, 0x33, !PT ;  /* 0x00000004ff0b7212 */ /* 0x000fe200078e33ff */
[----:B------:R-:W-:Y:S01]  /*0f30*/  IMAD.MOV.U32 R4, RZ, RZ, R30 ;  /* 0x000000ffff047224 */ /* 0x000fe200078e001e */
[----:B----4-:R-:W-:-:S05]  /*0f40*/  MOV R5, R6 ;  /* 0x0000000600057202 */ /* 0x010fca0000000f00 */
[----:B------:R-:W4:Y:S01]  /*0f50*/  LDC R23, c[0x0][0x8b8] ;  /* 0x00022e00ff177b82 */ /* 0x000f220000000800 */
[----:B---3--:R-:W-:Y:S05]  /*0f60*/  @!P0 BRA `(.L_x_13) ;  /* 0x0000000000288947 */ /* 0x008fea0003800000 */
[----:B------:R-:W3:Y:S02]  /*0f70*/  LDC R9, c[0x0][0x8f4] ;  /* 0x00023d00ff097b82 */ /* 0x000ee40000000800 */
[----:B---3--:R-:W-:-:S05]  /*0f80*/  IADD3 R9, P0, R30, R9, RZ ;  /* 0x000000091e097210 */ /* 0x008fca0007f1e0ff */
[----:B------:R-:W-:-:S04]  /*0f90*/  IMAD.X R13, RZ, RZ, R6, P0 ;  /* 0x000000ffff0d7224 */ /* 0x000fc800000e0606 */
[----:B------:R-:W-:-:S04]  /*0fa0*/  IMAD.WIDE.U32 R4, R13, R26, RZ ;  /* 0x0000001a0d047225 */ /* 0x000fc800078e00ff */
[----:B------:R-:W-:-:S04]  /*0fb0*/  IMAD.WIDE.U32 R6, P0, R9, R27, R4 ;  /* 0x0000001b09067225 */ /* 0x000fc80007800004 */
[----:B------:R-:W-:Y:S01]  /*0fc0*/  IMAD.WIDE.U32 R4, R9, R26, RZ ;  /* 0x0000001a09047225 */ /* 0x000fe200078e00ff */
[----:B------:R-:W-:-:S03]  /*0fd0*/  MOV R8, R7 ;  /* 0x0000000700087202 */ /* 0x000fc60000000f00 */
[----:B------:R-:W-:Y:S01]  /*0fe0*/  IMAD.X R9, RZ, RZ, RZ, P0 ;  /* 0x000000ffff097224 */ /* 0x000fe200000e06ff */
[----:B------:R-:W-:-:S05]  /*0ff0*/  IADD3 RZ, P0, R5, R6, RZ ;  /* 0x0000000605ff7210 */ /* 0x000fca0007f1e0ff */
[----:B------:R-:W-:-:S08]  /*1000*/  IMAD.WIDE.U32.X R4, R13, R27, R8, P0 ;  /* 0x0000001b0d047225 */ /* 0x000fd000000e0408 */
.L_x_13:
[----:B--2---:R-:W-:Y:S01]  /*1010*/  SHF.R.U64 R4, R4, R15, R5 ;  /* 0x0000000f04047219 */ /* 0x004fe20000001205 */
[----:B------:R-:W-:Y:S01]  /*1020*/  VIADD R5, R24, 0xffffffff ;  /* 0xffffffff18057836 */ /* 0x000fe20000000000 */
[----:B------:R-:W-:Y:S01]  /*1030*/  LOP3.LUT R11, R28, R11, RZ, 0xc0, !PT ;  /* 0x0000000b1c0b7212 */ /* 0x000fe200078ec0ff */
[----:B------:R-:W-:Y:S01]  /*1040*/  IMAD.MOV R12, RZ, RZ, -R12 ;  /* 0x000000ffff0c7224 */ /* 0x000fe200078e0a0c */
[----:B------:R-:W-:Y:S02]  /*1050*/  IADD3 R6, -R4, RZ, RZ ;  /* 0x000000ff04067210 */ /* 0x000fe40007ffe1ff */
[----:B------:R-:W-:Y:S01]  /*1060*/  LOP3.LUT R5, R20, R5, RZ, 0xc0, !PT ;  /* 0x0000000514057212 */ /* 0x000fe200078ec0ff */
[----:B------:R-:W-:Y:S01]  /*1070*/  @P6 IMAD R0, R14, R12, R3 ;  /* 0x0000000c0e006224 */ /* 0x000fe200078e0203 */
[----:B------:R-:W-:Y:S01]  /*1080*/  R2UR UR47, R25 ;  /* 0x00000000192f72ca */ /* 0x000fe200000e0000 */
[----:B------:R-:W-:Y:S02]  /*1090*/  IMAD R11, R10, R4, R11 ;  /* 0x000000040a0b7224 */ /* 0x000fe400078e020b */
[----:B-1----:R-:W-:-:S02]  /*10a0*/  IMAD R3, R6, R21, R30 ;  /* 0x0000001506037224 */ /* 0x002fc400078e021e */
[----:B----4-:R-:W-:Y:S02]  /*10b0*/  IMAD R0, R11, R23, R0 ;  /* 0x000000170b007224 */ /* 0x010fe400078e0200 */
[----:B------:R-:W-:Y:S02]  /*10c0*/  IMAD R3, R3, R24, R5 ;  /* 0x0000001803037224 */ /* 0x000fe400078e0205 */
[----:B------:R-:W-:-:S03]  /*10d0*/  IMAD.MOV.U32 R4, RZ, RZ, 0x1 ;  /* 0x00000001ff047424 */ /* 0x000fc600078e00ff */
[----:B------:R-:W-:Y:S02]  /*10e0*/  SEL R156, R3, R0, !P6 ;  /* 0x00000000039c7207 */ /* 0x000fe40007000000 */
[----:B------:R-:W-:Y:S02]  /*10f0*/  SEL R23, R0, R3, !P6 ;  /* 0x0000000300177207 */ /* 0x000fe40007000000 */
[----:B------:R-:W-:-:S07]  /*1100*/  PRMT R0, R4, 0x7610, R0 ;  /* 0x0000761004007816 */ /* 0x000fce0000000000 */
.L_x_11:
[----:B------:R-:W-:-:S08]  /*1110*/  NOP ;  /* 0x0000000000007918 */ /* 0x000fd00000000000 */
[----:B------:R-:W1:Y:S02]  /*1120*/  USETMAXREG.TRY_ALLOC.CTAPOOL UP0, 0xe8 ;  /* 0x000000e8000079c8 */ /* 0x000e640008000600 */
[----:B-1----:R-:W-:-:S13]  /*1130*/  PLOP3.LUT P0, PT, PT, PT, UP0, 0x80, 0x0 ;  /* 0x000000000000781c */ /* 0x002fda0003f0f008 */
[----:B------:R-:W-:Y:S05]  /*1140*/  @!P0 BRA `(.L_x_11) ;  /* 0xfffffffc00f08947 */ /* 0x000fea000383ffff */
[----:B------:R-:W-:Y:S02]  /*1150*/  ULDC.64 UR4, c[0x0][0x590] ;  /* 0x0001640000047ab9 */ /* 0x000fe40000000a00 */
[----:B------:R-:W-:Y:S01]  /*1160*/  IMAD.U32 R159, RZ, RZ, UR4 ;  /* 0x00000004ff9f7e24 */ /* 0x000fe2000f8e00ff */
[----:B------:R-:W-:-:S04]  /*1170*/  MOV R160, UR5 ;  /* 0x0000000500a07c02 */ /* 0x000fc80008000f00 */
[----:B------:R-:W-:-:S04]  /*1180*/  ISETP.NE.U32.AND P1, PT, R159, RZ, PT ;  /* 0x000000ff9f00720c */ /* 0x000fc80003f25070 */
[----:B------:R-:W-:-:S13]  /*1190*/  ISETP.NE.AND.EX P0, PT, R160, RZ, PT, P1 ;  /* 0x000000ffa000720c */ /* 0x000fda0003f05310 */
[----:B------:R-:W-:Y:S05]  /*11a0*/  @P0 BRA `(.L_x_14) ;  /* 0x00000000002c0947 */ /* 0x000fea0003800000 */
[----:B------:R-:W-:Y:S02]  /*11b0*/  ULDC.64 UR4, c[0x0][0x588] ;  /* 0x0001620000047ab9 */ /* 0x000fe40000000a00 */
[----:B------:R-:W-:-:S04]  /*11c0*/  ISETP.NE.U32.AND P0, PT, RZ, UR4, PT ;  /* 0x00000004ff007c0c */ /* 0x000fc8000bf05070 */
[----:B------:R-:W-:-:S13]  /*11d0*/  ISETP.NE.AND.EX P0, PT, RZ, UR5, PT, P0 ;  /* 0x00000005ff007c0c */ /* 0x000fda000bf05300 */
[----:B------:R-:W-:Y:S05]  /*11e0*/  @!P0 BRA `(.L_x_15) ;  /* 0x0000000000108947 */ /* 0x000fea0003800000 */
[----:B------:R-:W1:Y:S02]  /*11f0*/  LDC.64 R154, c[0x0][0x588] ;  /* 0x00016200ff9a7b82 */ /* 0x000e640000000a00 */
[----:B-1----:R1:W5:Y:S01]  /*1200*/  LDG.E R154, desc[UR42][R154.64] ;  /* 0x0000002a9a9a7981 */ /* 0x002362000c1e1900 */
[----:B------:R-:W-:Y:S01]  /*1210*/  IMAD.MOV.U32 R152, RZ, RZ, 0x1 ;  /* 0x00000001ff987424 */ /* 0x000fe200078e00ff */
[----:B------:R-:W-:Y:S06]  /*1220*/  BRA `(.L_x_14) ;  /* 0x00000000000c7947 */ /* 0x000fec0003800000 */
.L_x_15:
[----:B------:R-:W-:Y:S01]  /*1230*/  ULDC UR4, c[0x0][0x580] ;  /* 0x0001600000047ab9 */ /* 0x000fe20000000800 */
[----:B------:R-:W-:Y:S01]  /*1240*/  IMAD.MOV.U32 R152, RZ, RZ, 0x1 ;  /* 0x00000001ff987424 */ /* 0x000fe200078e00ff */
[----:B------:R-:W-:-:S07]  /*1250*/  MOV R154, UR4 ;  /* 0x00000004009a7c02 */ /* 0x000fce0008000f00 */
.L_x_14:
[----:B------:R-:W-:Y:S02]  /*1260*/  ULDC.64 UR4, c[0x0][0x5b0] ;  /* 0x00016c0000047ab9 */ /* 0x000fe40000000a00 */
[----:B------:R-:W-:-:S04]  /*1270*/  ISETP.NE.U32.AND P0, PT, RZ, UR4, PT ;  /* 0x00000004ff007c0c */ /* 0x000fc8000bf05070 */
[----:B------:R-:W-:-:S13]  /*1280*/  ISETP.NE.AND.EX P0, PT, RZ, UR5, PT, P0 ;  /* 0x00000005ff007c0c */ /* 0x000fda000bf05300 */
[----:B------:R-:W-:Y:S05]  /*1290*/  @P0 BRA `(.L_x_16) ;  /* 0x0000000000240947 */ /* 0x000fea0003800000 */
[----:B------:R-:W-:Y:S02]  /*12a0*/  ULDC.64 UR4, c[0x0][0x5a8] ;  /* 0x00016a0000047ab9 */ /* 0x000fe40000000a00 */
[----:B------:R-:W-:-:S04]  /*12b0*/  ISETP.NE.U32.AND P0, PT, RZ, UR4, PT ;  /* 0x00000004ff007c0c */ /* 0x000fc8000bf05070 */
[----:B------:R-:W-:-:S13]  /*12c0*/  ISETP.NE.AND.EX P0, PT, RZ, UR5, PT, P0 ;  /* 0x00000005ff007c0c */ /* 0x000fda000bf05300 */
[----:B------:R-:W-:Y:S05]  /*12d0*/  @!P0 BRA `(.L_x_17) ;  /* 0x00000000000c8947 */ /* 0x000fea0003800000 */
[----:B------:R-:W1:Y:S02]  /*12e0*/  LDC.64 R4, c[0x0][0x5a8] ;  /* 0x00016a00ff047b82 */ /* 0x000e640000000a00 */
[----:B-1----:R2:W5:Y:S01]  /*12f0*/  LDG.E R155, desc[UR42][R4.64] ;  /* 0x0000002a049b7981 */ /* 0x002562000c1e1900 */
[----:B------:R-:W-:Y:S05]  /*1300*/  BRA `(.L_x_16) ;  /* 0x0000000000087947 */ /* 0x000fea0003800000 */
.L_x_17:
[----:B------:R-:W-:Y:S02]  /*1310*/  ULDC UR4, c[0x0][0x5a0] ;  /* 0x0001680000047ab9 */ /* 0x000fe40000000800 */
[----:B-1----:R-:W-:-:S07]  /*1320*/  IMAD.U32 R155, RZ, RZ, UR4 ;  /* 0x00000004ff9b7e24 */ /* 0x002fce000f8e00ff */
.L_x_16:
[----:B------:R-:W-:Y:S01]  /*1330*/  LOP3.LUT P2, RZ, R0, 0xff, RZ, 0xc0, !PT ;  /* 0x000000ff00ff7812 */ /* 0x000fe2000784c0ff */
[----:B------:R-:W-:Y:S01]  /*1340*/  UMOV UR36, URZ ;  /* 0x0000003f00247c82 */ /* 0x000fe20008000000 */
[----:B------:R-:W-:-:S11]  /*1350*/  PLOP3.LUT P0, PT, PT, PT, PT, 0x80, 0x0 ;  /* 0x000000000000781c */ /* 0x000fd60003f0f070 */
[----:B------:R-:W-:Y:S05]  /*1360*/  @!P2 BRA `(.L_x_18) ;  /* 0x00000054009ca947 */ /* 0x000fea0003800000 */
[----:B------:R-:W-:Y:S01]  /*1370*/  ULDC UR4, c[0x0][0x28c] ;  /* 0x0000a30000047ab9 */ /* 0x000fe20000000800 */
[----:B------:R-:W-:Y:S01]  /*1380*/  IMAD.MOV.U32 R153, RZ, RZ, 0x10 ;  /* 0x00000010ff997424 */ /* 0x000fe200078e00ff */
[----:B------:R-:W-:Y:S01]  /*1390*/  UIADD3 UR4, UR4, 0x3f, URZ ;  /* 0x0000003f04047890 */ /* 0x000fe2000fffe03f */
[----:B------:R-:W-:Y:S01]  /*13a0*/  LOP3.LUT P0, RZ, R18, 0x4, RZ, 0xc0, !PT ;  /* 0x0000000412ff7812 */ /* 0x000fe2000780c0ff */
[----:B------:R-:W-:Y:S01]  /*13b0*/  ULDC.64 UR54, c[0x0][0x198] ;  /* 0x0000660000367ab9 */ /* 0x000fe20000000a00 */
[----:B------:R-:W-:Y:S01]  /*13c0*/  LOP3.LUT R157, R22, 0x1, RZ, 0xfc, !PT ;  /* 0x00000001169d7812 */ /* 0x000fe200078efcff */
[----:B------:R-:W-:Y:S01]  /*13d0*/  USHF.R.S32.HI UR5, URZ, 0x1f, UR4 ;  /* 0x0000001f3f057899 */ /* 0x000fe20008011404 */
[----:B------:R-:W-:Y:S01]  /*13e0*/  LOP3.LUT R158, R19, 0x1, RZ, 0xfc, !PT ;  /* 0x00000001139e7812 */ /* 0x000fe200078efcff */
[----:B------:R-:W-:Y:S01]  /*13f0*/  UMOV UR39, URZ ;  /* 0x0000003f00277c82 */ /* 0x000fe20008000000 */
[----:B------:R-:W-:Y:S01]  /*1400*/  SEL R153, R153, 0xfffffff0, !P0 ;  /* 0xfffffff099997807 */ /* 0x000fe20004000000 */
[----:B------:R-:W-:Y:S01]  /*1410*/  ULEA.HI UR5, UR5, UR4, URZ, 0x6 ;  /* 0x0000000405057291 */ /* 0x000fe2000f8f303f */
[----:B------:R-:W-:Y:S01]  /*1420*/  UMOV UR48, URZ ;  /* 0x0000003f00307c82 */ /* 0x000fe20008000000 */
[----:B------:R-:W-:-:S02]  /*1430*/  UMOV UR49, URZ ;  /* 0x0000003f00317c82 */ /* 0x000fc40008000000 */
[----:B------:R-:W-:Y:S01]  /*1440*/  USHF.R.S32.HI UR50, URZ, 0x6, UR5 ;  /* 0x000000063f327899 */ /* 0x000fe20008011405 */
[----:B------:R-:W-:-:S11]  /*1450*/  UMOV UR36, URZ ;  /* 0x0000003f00247c82 */ /* 0x000fd60008000000 */
.L_x_129:
[----:B------:R-:W-:Y:S01]  /*1460*/  LOP3.LUT R0, R18, 0x80, RZ, 0xc0, !PT ;  /* 0x0000008012007812 */ /* 0x000fe200078ec0ff */
[----:B------:R-:W3:Y:S01]  /*1470*/  S2UR UR51, SR_CgaCtaId ;  /* 0x00000000003379c3 */ /* 0x000ee20000008800 */
[----:B------:R-:W-:Y:S02]  /*1480*/  UMOV UR52, 0x400 ;  /* 0x0000040000347882 */ /* 0x000fe40000000000 */
[----:B------:R-:W-:-:S06]  /*1490*/  SHF.R.U32.HI R0, RZ, 0x7, R0 ;  /* 0x00000007ff007819 */ /* 0x000fcc0000011600 */
[----:B------:R-:W4:Y:S01]  /*14a0*/  SHFL.IDX PT, R0, R0, RZ, 0x1f ;  /* 0x00001fff00007589 */ /* 0x000f2200000e0000 */
[----:B---3--:R-:W-:Y:S01]  /*14b0*/  ULEA UR52, UR51, UR52, 0x18 ;  /* 0x0000003433347291 */ /* 0x008fe2000f8ec03f */
[----:B----4-:R-:W-:-:S13]  /*14c0*/  R2UR UR4, R0 ;  /* 0x00000000000472ca */ /* 0x010fda00000e0000 */
[----:B------:R-:W-:-:S04]  /*14d0*/  ULEA.HI UR5, UR4, UR4, URZ, 0x1 ;  /* 0x0000000404057291 */ /* 0x000fc8000f8f083f */
[----:B------:R-:W-:-:S04]  /*14e0*/  ULOP3.LUT UR5, UR5, 0x7fffe, URZ, 0xc0, !UPT ;  /* 0x0007fffe05057892 */ /* 0x000fc8000f8ec03f */
[----:B------:R-:W-:-:S03]  /*14f0*/  UIADD3 UR5, UR4, -UR5, URZ ;  /* 0x8000000504057290 */ /* 0x000fc6000fffe03f */
[----:B------:R-:W-:Y:S01]  /*1500*/  ULDC UR4, c[0x0][0x28c] ;  /* 0x0000a30000047ab9 */ /* 0x000fe20000000800 */
[----:B------:R-:W-:Y:S01]  /*1510*/  ULEA UR5, UR5, UR52, 0xd ;  /* 0x0000003405057291 */ /* 0x000fe2000f8e683f */
[----:B------:R-:W-:-:S03]  /*1520*/  ISETP.LT.AND P0, PT, RZ, UR4, PT ;  /* 0x00000004ff007c0c */ /* 0x000fc6000bf01270 */
[----:B------:R-:W-:-:S04]  /*1530*/  UIADD3 UR5, UR5, 0x8400, URZ ;  /* 0x0000840005057890 */ /* 0x000fc8000fffe03f */
[----:B------:R-:W-:-:S04]  /*1540*/  USHF.R.U32.HI UR5, URZ, 0x4, UR5 ;  /* 0x000000043f057899 */ /* 0x000fc80008011605 */
[----:B------:R-:W-:Y:S02]  /*1550*/  ULOP3.LUT UR44, UR5, 0x3fff, URZ, 0xc0, !UPT ;  /* 0x00003fff052c7892 */ /* 0x000fe4000f8ec03f */
[----:B-1----:R-:W-:Y:S10]  /*1560*/  @P0 BRA `(.L_x_19) ;  /* 0x0000000000400947 */ /* 0x002ff40003800000 */
[----:B------:R-:W-:Y:S01]  /*1570*/  MOV R0, 0x0 ;  /* 0x0000000000007802 */ /* 0x000fe20000000f00 */
[----:B------:R-:W-:Y:S01]  /*1580*/  ULDC.64 UR4, c[0x4][0x70] ;  /* 0x01001c0000047ab9 */ /* 0x000fe20000000a00 */
[----:B------:R-:W-:Y:S01]  /*1590*/  ULDC.64 UR6, c[0x4][0x8] ;  /* 0x0100020000067ab9 */ /* 0x000fe20000000a00 */
[----:B--2---:R-:W-:Y:S01]  /*15a0*/  MOV R4, UR4 ;  /* 0x0000000400047c02 */ /* 0x004fe20008000f00 */
[----:B------:R2:W3:Y:S01]  /*15b0*/  LDC.64 R14, c[0x4][R0] ;  /* 0x01000000000e7b82 */ /* 0x0004e20000000a00 */
[----:B------:R-:W-:Y:S01]  /*15c0*/  IMAD.U32 R5, RZ, RZ, UR5 ;  /* 0x00000005ff057e24 */ /* 0x000fe2000f8e00ff */
[----:B------:R-:W-:Y:S01]  /*15d0*/  ULDC.64 UR4, c[0x4][0x78] ;  /* 0x01001e0000047ab9 */ /* 0x000fe20000000a00 */
[----:B------:R-:W-:Y:S01]  /*15e0*/  IMAD.U32 R10, RZ, RZ, UR6 ;  /* 0x00000006ff0a7e24 */ /* 0x000fe2000f8e00ff */
[----:B------:R-:W-:Y:S01]  /*15f0*/  MOV R7, UR5 ;  /* 0x0000000500077c02 */ /* 0x000fe20008000f00 */
[----:B------:R-:W-:Y:S01]  /*1600*/  IMAD.U32 R6, RZ, RZ, UR4 ;  /* 0x00000004ff067e24 */ /* 0x000fe2000f8e00ff */
[----:B------:R-:W-:Y:S01]  /*1610*/  MOV R8, 0x1e1 ;  /* 0x000001e100087802 */ /* 0x000fe20000000f00 */
[----:B------:R-:W-:-:S02]  /*1620*/  IMAD.U32 R11, RZ, RZ, UR7 ;  /* 0x00000007ff0b7e24 */ /* 0x000fc4000f8e00ff */
[----:B------:R-:W-:Y:S02]  /*1630*/  IMAD.MOV.U32 R12, RZ, RZ, 0x1 ;  /* 0x00000001ff0c7424 */ /* 0x000fe400078e00ff */
[----:B--2---:R-:W-:-:S07]  /*1640*/  IMAD.MOV.U32 R13, RZ, RZ, RZ ;  /* 0x000000ffff0d7224 */ /* 0x004fce00078e00ff */
[----:B------:R-:W-:-:S07]  /*1650*/  LEPC R20, `(.L_x_19) ;  /* 0x000000001014794e */ /* 0x000fce0000000000 */
[----:B-1-3-5:R-:W-:Y:S05]  /*1660*/  CALL.ABS.NOINC R14 ;  /* 0x000000000e007343 */ /* 0x02afea0003c00000 */
.L_x_19:
[----:B------:R-:W-:-:S13]  /*1670*/  ISETP.NE.AND P0, PT, R157, 0x3, PT ;  /* 0x000000039d00780c */ /* 0x000fda0003f05270 */
[----:B------:R-:W-:Y:S05]  /*1680*/  @!P0 BRA `(.L_x_20) ;  /* 0x0000000000048947 */ /* 0x000fea0003800000 */
[----:B------:R-:W-:Y:S01]  /*1690*/  BPT.TRAP 0x1 ;  /* 0x000000040000795c */ /* 0x000fe20000300000 */
.L_x_20:
[----:B------:R-:W-:Y:S01]  /*16a0*/  IMAD.U32 R0, RZ, RZ, UR48 ;  /* 0x00000030ff007e24 */ /* 0x000fe2000f8e00ff */
[----:B------:R-:W-:-:S04]  /*16b0*/  MOV R3, UR49 ;  /* 0x0000003100037c02 */ /* 0x000fc80008000f00 */
[----:B------:R-:W-:Y:S02]  /*16c0*/  LEA R3, R3, UR52, 0x3 ;  /* 0x0000003403037c11 */ /* 0x000fe4000f8e18ff */
[----:B------:R-:W-:-:S04]  /*16d0*/  SHF.L.U32 R0, R0, 0x1f, RZ ;  /* 0x0000001f00007819 */ /* 0x000fc800000006ff */
[----:B------:R3:W4:Y:S01]  /*16e0*/  SYNCS.PHASECHK.TRANS64.TRYWAIT P1, [R3+URZ], R0 ;  /* 0x00000000030075a7 */ /* 0x000722000802017f */
[----:B------:R-:W-:Y:S05]  /*16f0*/  @!P0 BRA `(.L_x_21) ;  /* 0x0000000000048947 */ /* 0x000fea0003800000 */
[----:B------:R-:W-:Y:S01]  /*1700*/  BPT.TRAP 0x1 ;  /* 0x000000040000795c */ /* 0x000fe20000300000 */
.L_x_21:
[----:B----4-:R-:W-:Y:S05]  /*1710*/  @P1 BRA `(.L_x_22) ;  /* 0x0000000000081947 */ /* 0x010fea0003800000 */
[----:B------:R-:W4:Y:S02]  /*1720*/  SYNCS.PHASECHK.TRANS64.TRYWAIT P1, [R3+URZ], R0 ;  /* 0x00000000030075a7 */ /* 0x000f24000802017f */
[----:B----4-:R-:W-:Y:S05]  /*1730*/  @!P1 BRA `(.L_x_23) ;  /* 0x0000008000d49947 */ /* 0x010fea0003800000 */
.L_x_22:
[----:B------:R-:W-:-:S04]  /*1740*/  UISETP.LT.AND UP0, UPT, UR50, 0x1, UPT ;  /* 0x000000013200788c */ /* 0x000fc8000bf01270 */
[----:B------:R-:W-:-:S06]  /*1750*/  USEL UR4, UR50, 0x1, UP0 ;  /* 0x0000000132047887 */ /* 0x000fcc0008000000 */
[----:B---34-:R-:W-:Y:S01]  /*1760*/  IMAD.U32 R0, RZ, RZ, UR4 ;  /* 0x00000004ff007e24 */ /* 0x018fe2000f8e00ff */
[----:B------:R-:W-:Y:S05]  /*1770*/  WARPSYNC.ALL ;  /* 0x0000000000007948 */ /* 0x000fea0003800000 */
[----:B------:R-:W-:-:S04]  /*1780*/  IADD3 R0, -R0, UR50, RZ ;  /* 0x0000003200007c10 */ /* 0x000fc8000fffe1ff */
[----:B------:R-:W-:Y:S01]  /*1790*/  ISETP.GE.AND P1, PT, R0, 0x1, PT ;  /* 0x000000010000780c */ /* 0x000fe20003f26270 */
[----:B------:R-:W-:Y:S01]  /*17a0*/  UIADD3 UR4, UR52, 0x28400, URZ ;  /* 0x0002840034047890 */ /* 0x000fe2000fffe03f */
[----:B------:R-:W-:Y:S01]  /*17b0*/  WARPGROUP.ARRIVE ;  /* 0x00000000000079c5 */ /* 0x000fe20000000000 */
[----:B------:R-:W-:Y:S01]  /*17c0*/  UMOV UR9, 0x40000040 ;  /* 0x4000004000097882 */ /* 0x000fe20000000000 */
[----:B------:R-:W-:Y:S01]  /*17d0*/  UMOV UR11, 0x40000040 ;  /* 0x40000040000b7882 */ /* 0x000fe20000000000 */
[----:B------:R-:W-:-:S04]  /*17e0*/  USHF.R.U32.HI UR4, URZ, 0x4, UR4 ;  /* 0x000000043f047899 */ /* 0x000fc80008011604 */
[----:B------:R-:W-:Y:S02]  /*17f0*/  ULOP3.LUT UR5, UR4, 0x3fff, URZ, 0xc0, !UPT ;  /* 0x00003fff04057892 */ /* 0x000fe4000f8ec03f */
[----:B------:R-:W-:Y:S02]  /*1800*/  ULOP3.LUT UR4, UR44, 0x10000, URZ, 0xfc, !UPT ;  /* 0x000100002c047892 */ /* 0x000fe4000f8efc3f */
[----:B------:R-:W-:Y:S02]  /*1810*/  ULOP3.LUT UR5, UR5, 0x10000, URZ, 0xfc, !UPT ;  /* 0x0001000005057892 */ /* 0x000fe4000f8efc3f */
[----:B------:R-:W-:Y:S02]  /*1820*/  ULEA UR6, UR49, UR4, 0xb ;  /* 0x0000000431067291 */ /* 0x000fe4000f8e583f */
[----:B------:R-:W-:-:S05]  /*1830*/  ULEA UR7, UR49, UR5, 0xa ;  /* 0x0000000531077291 */ /* 0x000fca000f8e503f */
[----:B------:R-:W-:Y:S02]  /*1840*/  UMOV UR8, UR6 ;  /* 0x0000000600087c82 */ /* 0x000fe40008000000 */
[----:B------:R-:W-:Y:S02]  /*1850*/  UMOV UR10, UR7 ;  /* 0x00000007000a7c82 */ /* 0x000fe40008000000 */
[----:B------:R-:W-:Y:S01]  /*1860*/  HGMMA.64x128x16.F32 R88, gdesc[UR8], RZ, !UPT, gsb0 ;  /* 0x01e00000085879f0 */ /* 0x000fe2000c0008ff */
[----:B------:R-:W-:Y:S01]  /*1870*/  UIADD3 UR8, UR6, 0x400, URZ ;  /* 0x0000040006087890 */ /* 0x000fe2000fffe03f */
[----:B------:R-:W-:Y:S01]  /*1880*/  UMOV UR9, 0x40000040 ;  /* 0x4000004000097882 */ /* 0x000fe20000000000 */
[----:B------:R-:W-:Y:S02]  /*1890*/  WARPGROUP.DEPBAR.LE gsb0, 0x0 ;  /* 0x00008000000079c5 */ /* 0x000fe40000010000 */
[----:B------:R-:W-:-:S07]  /*18a0*/  WARPGROUP.ARRIVE ;  /* 0x00000000000079c5 */ /* 0x000fce0000000000 */
[----:B------:R-:W-:Y:S01]  /*18b0*/  HGMMA.64x128x16.F32 R24, gdesc[UR8], RZ, !UPT, gsb0 ;  /* 0x01e00000081879f0 */ /* 0x000fe2000c0008ff */
[----:B------:R-:W-:Y:S02]  /*18c0*/  UIADD3 UR8, UR6, 0x2, URZ ;  /* 0x0000000206087890 */ /* 0x000fe4000fffe03f */
[----:B------:R-:W-:Y:S01]  /*18d0*/  UIADD3 UR10, UR7, 0x2, URZ ;  /* 0x00000002070a7890 */ /* 0x000fe2000fffe03f */
[----:B------:R-:W-:Y:S01]  /*18e0*/  UMOV UR9, 0x40000040 ;  /* 0x4000004000097882 */ /* 0x000fe20000000000 */
[----:B------:R-:W-:Y:S01]  /*18f0*/  UMOV UR11, 0x40000040 ;  /* 0x40000040000b7882 */ /* 0x000fe20000000000 */
[----:B------:R-:W-:Y:S02]  /*1900*/  WARPGROUP.DEPBAR.LE gsb0, 0x0 ;  /* 0x00008000000079c5 */ /* 0x000fe40000010000 */
[----:B------:R-:W-:-:S06]  /*1910*/  WARPGROUP.ARRIVE ;  /* 0x00000000000079c5 */ /* 0x000fcc0000000000 */
[----:B------:R-:W-:Y:S01]  /*1920*/  HGMMA.64x128x16.F32 R88, gdesc[UR8], R88, gsb0 ;  /* 0x01e00000085879f0 */ /* 0x000fe20008000858 */
[----:B------:R-:W-:Y:S01]  /*1930*/  UIADD3 UR8, UR6, 0x402, URZ ;  /* 0x0000040206087890 */ /* 0x000fe2000fffe03f */
[----:B------:R-:W-:Y:S01]  /*1940*/  UMOV UR9, 0x40000040 ;  /* 0x4000004000097882 */ /* 0x000fe20000000000 */
[----:B------:R-:W-:Y:S02]  /*1950*/  WARPGROUP.DEPBAR.LE gsb0, 0x0 ;  /* 0x00008000000079c5 */ /* 0x000fe40000010000 */
[----:B------:R-:W-:-:S07]  /*1960*/  WARPGROUP.ARRIVE ;  /* 0x00000000000079c5 */ /* 0x000fce0000000000 */
[----:B------:R-:W-:Y:S01]  /*1970*/  HGMMA.64x128x16.F32 R24, gdesc[UR8], R24, gsb0 ;  /* 0x01e00000081879f0 */ /* 0x000fe20008000818 */
        /* <DEDUP_REMOVED lines=23> */
[----:B------:R-:W-:Y:S03]  /*1af0*/  HGMMA.64x128x16.F32 R24, gdesc[UR8], R24, gsb0 ;  /* 0x01e00000081879f0 */ /* 0x000fe60008000818 */
[----:B------:R-:W-:Y:S02]  /*1b00*/  WARPGROUP.DEPBAR.LE gsb0, 0x0 ;  /* 0x00008000000079c5 */ /* 0x000fe40000010000 */
[----:B------:R-:W-:Y:S05]  /*1b10*/  @!P1 BRA `(.L_x_24) ;  /* 0x00000004005c9947 */ /* 0x000fea0003800000 */
[----:B------:R-:W-:-:S04]  /*1b20*/  UIADD3 UR6, UR49, 0x1, URZ ;  /* 0x0000000131067890 */ /* 0x000fc8000fffe03f */
[----:B------:R-:W-:-:S04]  /*1b30*/  UISETP.NE.AND UP0, UPT, UR6, 0x4, UPT ;  /* 0x000000040600788c */ /* 0x000fc8000bf05270 */
[----:B------:R-:W-:Y:S02]  /*1b40*/  USEL UR7, URZ, 0x1, UP0 ;  /* 0x000000013f077887 */ /* 0x000fe40008000000 */
[----:B------:R-:W-:Y:S02]  /*1b50*/  USEL UR6, UR6, URZ, UP0 ;  /* 0x0000003f06067287 */ /* 0x000fe40008000000 */
[----:B------:R-:W-:-:S06]  /*1b60*/  ULOP3.LUT UR7, UR48, UR7, URZ, 0x3c, !UPT ;  /* 0x0000000730077292 */ /* 0x000fcc000f8e3c3f */
[----:B--2---:R-:W-:Y:S01]  /*1b70*/  MOV R5, UR7 ;  /* 0x0000000700057c02 */ /* 0x004fe20008000f00 */
[----:B------:R-:W-:-:S06]  /*1b80*/  UMOV UR7, UR49 ;  /* 0x0000003100077c82 */ /* 0x000fcc0008000000 */
.L_x_31:
[----:B--23--:R-:W-:Y:S05]  /*1b90*/  @!P0 BRA `(.L_x_25) ;  /* 0x0000000000048947 */ /* 0x00cfea0003800000 */
[----:B------:R-:W-:Y:S01]  /*1ba0*/  BPT.TRAP 0x1 ;  /* 0x000000040000795c */ /* 0x000fe20000300000 */
.L_x_25:
[----:B------:R-:W-:Y:S01]  /*1bb0*/  ULEA UR8, UR6, UR52, 0x3 ;  /* 0x0000003406087291 */ /* 0x000fe2000f8e183f */
[----:B------:R-:W-:-:S08]  /*1bc0*/  SHF.L.U32 R3, R5, 0x1f, RZ ;  /* 0x0000001f05037819 */ /* 0x000fd000000006ff */
[----:B------:R2:W3:Y:S01]  /*1bd0*/  SYNCS.PHASECHK.TRANS64.TRYWAIT P1, [UR8], R3 ;  /* 0x00000003ff0075a7 */ /* 0x0004e20008020148 */
[----:B------:R-:W-:Y:S05]  /*1be0*/  @!P0 BRA `(.L_x_26) ;  /* 0x0000000000048947 */ /* 0x000fea0003800000 */
[----:B------:R-:W-:Y:S01]  /*1bf0*/  BPT.TRAP 0x1 ;  /* 0x000000040000795c */ /* 0x000fe20000300000 */
.L_x_26:
[----:B---3--:R-:W-:Y:S05]  /*1c00*/  @P1 BRA `(.L_x_27) ;  /* 0x0000000000081947 */ /* 0x008fea0003800000 */
[----:B------:R-:W3:Y:S02]  /*1c10*/  SYNCS.PHASECHK.TRANS64.TRYWAIT P1, [UR8], R3 ;  /* 0x00000003ff0075a7 */ /* 0x000ee40008020148 */
[----:B---3--:R-:W-:Y:S05]  /*1c20*/  @!P1 BRA `(.L_x_28) ;  /* 0x0000007c00ac9947 */ /* 0x008fea0003800000 */
.L_x_27:
[----:B------:R-:W-:Y:S01]  /*1c30*/  ULEA UR12, UR6, UR4, 0xb ;  /* 0x00000004060c7291 */ /* 0x000fe2000f8e583f */
[----:B------:R-:W-:Y:S01]  /*1c40*/  WARPGROUP.ARRIVE ;  /* 0x00000000000079c5 */ /* 0x000fe20000000000 */
[----:B------:R-:W-:Y:S01]  /*1c50*/  ULEA UR13, UR6, UR5, 0xa ;  /* 0x00000005060d7291 */ /* 0x000fe2000f8e503f */
[----:B------:R-:W-:Y:S01]  /*1c60*/  UMOV UR9, 0x40000040 ;  /* 0x4000004000097882 */ /* 0x000fe20000000000 */
[----:B------:R-:W-:-:S03]  /*1c70*/  UMOV UR11, 0x40000040 ;  /* 0x40000040000b7882 */ /* 0x000fc60000000000 */
[----:B------:R-:W-:Y:S02]  /*1c80*/  UMOV UR8, UR12 ;  /* 0x0000000c00087c82 */ /* 0x000fe40008000000 */
[----:B------:R-:W-:Y:S02]  /*1c90*/  UMOV UR10, UR13 ;  /* 0x0000000d000a7c82 */ /* 0x000fe40008000000 */
        /* <DEDUP_REMOVED lines=44> */
[----:B------:R-:W-:Y:S01]  /*1f60*/  BPT.TRAP 0x1 ;  /* 0x000000040000795c */ /* 0x000fe20000300000 */
.L_x_29:
[----:B------:R-:W-:Y:S01]  /*1f70*/  ULEA UR8, UR7, UR52, 0x3 ;  /* 0x0000003407087291 */ /* 0x000fe2000f8e183f */
[----:B------:R-:W-:-:S03]  /*1f80*/  ISETP.GT.U32.AND P1, PT, R22, 0x1, PT ;  /* 0x000000011600780c */ /* 0x000fc60003f24070 */
[----:B------:R-:W-:-:S04]  /*1f90*/  UIADD3 UR8, UR8, 0x20, URZ ;  /* 0x0000002008087890 */ /* 0x000fc8000fffe03f */
[----:B------:R-:W-:-:S09]  /*1fa0*/  UPRMT UR8, URZ, 0x654, UR8 ;  /* 0x000006543f087896 */ /* 0x000fd20008000008 */
[----:B------:R-:W-:Y:S01]  /*1fb0*/  SYNCS.ARRIVE.TRANS64.RED.A1T0 RZ, [UR8], RZ ;  /* 0x000000ffffff79a7 */ /* 0x000fe20008100408 */
[----:B------:R-:W-:Y:S05]  /*1fc0*/  @P1 BRA `(.L_x_30) ;  /* 0x0000000000041947 */ /* 0x000fea0003800000 */
[----:B------:R-:W-:Y:S01]  /*1fd0*/  BPT.TRAP 0x1 ;  /* 0x000000040000795c */ /* 0x000fe20000300000 */
.L_x_30:
[----:B------:R-:W-:Y:S01]  /*1fe0*/  UIADD3 UR6, UR6, 0x1, URZ ;  /* 0x0000000106067890 */ /* 0x000fe2000fffe03f */
[C---:B------:R-:W-:Y:S01]  /*1ff0*/  ISETP.GT.AND P1, PT, R0.reuse, 0x1, PT ;  /* 0x000000010000780c */ /* 0x040fe20003f24270 */
[----:B------:R-:W-:Y:S01]  /*2000*/  UIADD3 UR7, UR7, 0x1, URZ ;  /* 0x0000000107077890 */ /* 0x000fe2000fffe03f */
[----:B------:R-:W-:Y:S01]  /*2010*/  VIADD R0, R0, 0xffffffff ;  /* 0xffffffff00007836 */ /* 0x000fe20000000000 */
[----:B------:R-:W-:Y:S02]  /*2020*/  UISETP.NE.AND UP0, UPT, UR6, 0x4, UPT ;  /* 0x000000040600788c */ /* 0x000fe4000bf05270 */
[----:B------:R-:W-:Y:S02]  /*2030*/  UISETP.NE.AND UP1, UPT, UR7, 0x4, UPT ;  /* 0x000000040700788c */ /* 0x000fe4000bf25270 */
[----:B------:R-:W-:Y:S02]  /*2040*/  USEL UR8, URZ, 0x1, UP0 ;  /* 0x000000013f087887 */ /* 0x000fe40008000000 */
[----:B------:R-:W-:-:S02]  /*2050*/  USEL UR6, UR6, URZ, UP0 ;  /* 0x0000003f06067287 */ /* 0x000fc40008000000 */
[----:B------:R-:W-:Y:S02]  /*2060*/  USEL UR7, UR7, URZ, UP1 ;  /* 0x0000003f07077287 */ /* 0x000fe40008800000 */
[----:B------:R-:W-:Y:S01]  /*2070*/  LOP3.LUT R5, R5, UR8, RZ, 0x3c, !PT ;  /* 0x0000000805057c12 */ /* 0x000fe2000f8e3cff */
[----:B------:R-:W-:Y:S09]  /*2080*/  @P1 BRA `(.L_x_31) ;  /* 0xfffffff800c01947 */ /* 0x000ff2000383ffff */
.L_x_24:
[----:B------:R-:W4:Y:S02]  /*2090*/  LDC R0, c[0x0][0x28c] ;  /* 0x0000a300ff007b82 */ /* 0x000f240000000800 */
[----:B----4-:R-:W-:-:S13]  /*20a0*/  ISETP.GE.AND P1, PT, R0, 0x1, PT ;  /* 0x000000010000780c */ /* 0x010fda0003f26270 */
[----:B------:R-:W-:Y:S05]  /*20b0*/  @!P1 BRA `(.L_x_32) ;  /* 0x0000000000349947 */ /* 0x000fea0003800000 */
[----:B------:R-:W-:Y:S05]  /*20c0*/  @!P0 BRA `(.L_x_33) ;  /* 0x0000000000048947 */ /* 0x000fea0003800000 */
[----:B------:R-:W-:Y:S01]  /*20d0*/  BPT.TRAP 0x1 ;  /* 0x000000040000795c */ /* 0x000fe20000300000 */
.L_x_33:
[----:B------:R-:W-:Y:S01]  /*20e0*/  UISETP.LT.AND UP0, UPT, UR50, 0x1, UPT ;  /* 0x000000013200788c */ /* 0x000fe2000bf01270 */
[----:B------:R-:W-:-:S03]  /*20f0*/  ISETP.GT.U32.AND P0, PT, R22, 0x1, PT ;  /* 0x000000011600780c */ /* 0x000fc60003f04070 */
[----:B------:R-:W-:-:S04]  /*2100*/  USEL UR4, UR50, 0x1, UP0 ;  /* 0x0000000132047887 */ /* 0x000fc80008000000 */
[----:B------:R-:W-:-:S04]  /*2110*/  UIADD3 UR4, UR49, UR50, -UR4 ;  /* 0x0000003231047290 */ /* 0x000fc8000fffe804 */
[----:B------:R-:W-:-:S04]  /*2120*/  USHF.L.U32 UR4, UR4, 0x3, URZ ;  /* 0x0000000304047899 */ /* 0x000fc8000800063f */
[----:B------:R-:W-:-:S04]  /*2130*/  ULOP3.LUT UR4, UR4, 0x18, URZ, 0xc0, !UPT ;  /* 0x0000001804047892 */ /* 0x000fc8000f8ec03f */
[----:B------:R-:W-:-:S04]  /*2140*/  UIADD3 UR4, UR52, 0x20, UR4 ;  /* 0x0000002034047890 */ /* 0x000fc8000fffe004 */
[----:B------:R-:W-:-:S09]  /*2150*/  UPRMT UR4, URZ, 0x654, UR4 ;  /* 0x000006543f047896 */ /* 0x000fd20008000004 */
[----:B------:R-:W-:Y:S01]  /*2160*/  SYNCS.ARRIVE.TRANS64.RED.A1T0 RZ, [UR4], RZ ;  /* 0x000000ffffff79a7 */ /* 0x000fe20008100404 */
[----:B------:R-:W-:Y:S05]  /*2170*/  @P0 BRA `(.L_x_32) ;  /* 0x0000000000040947 */ /* 0x000fea0003800000 */
[----:B------:R-:W-:Y:S01]  /*2180*/  BPT.TRAP 0x1 ;  /* 0x000000040000795c */ /* 0x000fe20000300000 */
.L_x_32:
[----:B------:R-:W-:Y:S01]  /*2190*/  UIADD3 UR4, UR52, 0x200, URZ ;  /* 0x0000020034047890 */ /* 0x000fe2000fffe03f */
[----:B------:R-:W-:Y:S02]  /*21a0*/  R2UR UR46, R23 ;  /* 0x00000000172e72ca */ /* 0x000fe400000e0000 */
[----:B------:R-:W-:Y:S01]  /*21b0*/  R2UR UR45, R156 ;  /* 0x000000009c2d72ca */ /* 0x000fe200000e0000 */
[----:B------:R-:W-:-:S06]  /*21c0*/  ULOP3.LUT UP0, URZ, UR4, 0x1bf, URZ, 0xc0, !UPT ;  /* 0x000001bf043f7892 */ /* 0x000fcc000f80c03f */
[----:B------:R-:W-:-:S04]  /*21d0*/  PLOP3.LUT P0, PT, PT, PT, UP0, 0x80, 0x0 ;  /* 0x000000000000781c */ /* 0x000fc80003f0f008 */
[----:B------:R-:W-:Y:S02]  /*21e0*/  USHF.L.U32 UR46, UR46, 0x8, URZ ;  /* 0x000000082e2e7899 */ /* 0x000fe4000800063f */
[----:B------:R-:W-:-:S07]  /*21f0*/  USHF.L.U32 UR45, UR45, 0x7, URZ ;  /* 0x000000072d2d7899 */ /* 0x000fce000800063f */
[----:B------:R-:W-:Y:S05]  /*2200*/  @!P0 BRA `(.L_x_34) ;  /* 0x00000000007c8947 */ /* 0x000fea0003800000 */
[----:B------:R-:W-:Y:S01]  /*2210*/  MOV R23, 0x0 ;  /* 0x0000000000177802 */ /* 0x000fe20000000f00 */
[----:B------:R-:W-:Y:S01]  /*2220*/  ULDC.64 UR4, c[0x4][0x80] ;  /* 0x0100200000047ab9 */ /* 0x000fe20000000a00 */
[----:B------:R-:W-:Y:S01]  /*2230*/  ULDC.64 UR6, c[0x4][0x10] ;  /* 0x0100040000067ab9 */ /* 0x000fe20000000a00 */
[----:B--23--:R-:W-:Y:S01]  /*2240*/  IMAD.U32 R4, RZ, RZ, UR4 ;  /* 0x00000004ff047e24 */ /* 0x00cfe2000f8e00ff */
[----:B------:R2:W3:Y:S01]  /*2250*/  LDC.64 R14, c[0x4][R23] ;  /* 0x01000000170e7b82 */ /* 0x0004e20000000a00 */
[----:B------:R-:W-:Y:S01]  /*2260*/  MOV R5, UR5 ;  /* 0x0000000500057c02 */ /* 0x000fe20008000f00 */
[----:B------:R-:W-:Y:S01]  /*2270*/  ULDC.64 UR4, c[0x4][0x88] ;  /* 0x0100220000047ab9 */ /* 0x000fe20000000a00 */
[----:B------:R-:W-:Y:S01]  /*2280*/  MOV R10, UR6 ;  /* 0x00000006000a7c02 */ /* 0x000fe20008000f00 */
[----:B------:R-:W-:Y:S01]  /*2290*/  IMAD.U32 R6, RZ, RZ, UR4 ;  /* 0x00000004ff067e24 */ /* 0x000fe2000f8e00ff */
[----:B------:R-:W-:Y:S01]  /*22a0*/  MOV R12, 0x1 ;  /* 0x00000001000c7802 */ /* 0x000fe20000000f00 */
[----:B------:R-:W-:-:S02]  /*22b0*/  IMAD.U32 R7, RZ, RZ, UR5 ;  /* 0x00000005ff077e24 */ /* 0x000fc4000f8e00ff */
[----:B------:R-:W-:Y:S02]  /*22c0*/  IMAD.U32 R11, RZ, RZ, UR7 ;  /* 0x00000007ff0b7e24 */ /* 0x000fe4000f8e00ff */
[----:B------:R-:W-:Y:S02]  /*22d0*/  IMAD.MOV.U32 R8, RZ, RZ, 0x70 ;  /* 0x00000070ff087424 */ /* 0x000fe400078e00ff */
[----:B--2---:R-:W-:-:S07]  /*22e0*/  IMAD.MOV.U32 R13, RZ, RZ, RZ ;  /* 0x000000ffff0d7224 */ /* 0x004fce00078e00ff */
[----:B------:R-:W-:-:S07]  /*22f0*/  LEPC R20, `(.L_x_35) ;  /* 0x000000001014794e */ /* 0x000fce0000000000 */
[----:B-1-3-5:R-:W-:Y:S05]  /*2300*/  CALL.ABS.NOINC R14 ;  /* 0x000000000e007343 */ /* 0x02afea0003c00000 */
.L_x_35:
[----:B------:R1:W2:Y:S01]  /*2310*/  LDC.64 R14, c[0x4][R23] ;  /* 0x01000000170e7b82 */ /* 0x0002a20000000a00 */
[----:B------:R-:W-:Y:S01]  /*2320*/  ULDC.64 UR4, c[0x4][0x80] ;  /* 0x0100200000047ab9 */ /* 0x000fe20000000a00 */
[----:B------:R-:W-:Y:S01]  /*2330*/  ULDC.64 UR6, c[0x4][0x10] ;  /* 0x0100040000067ab9 */ /* 0x000fe20000000a00 */
[----:B------:R-:W-:Y:S01]  /*2340*/  IMAD.U32 R4, RZ, RZ, UR4 ;  /* 0x00000004ff047e24 */ /* 0x000fe2000f8e00ff */
[----:B------:R-:W-:Y:S01]  /*2350*/  MOV R5, UR5 ;  /* 0x0000000500057c02 */ /* 0x000fe20008000f00 */
[----:B------:R-:W-:Y:S01]  /*2360*/  ULDC.64 UR4, c[0x4][0x88] ;  /* 0x0100220000047ab9 */ /* 0x000fe20000000a00 */
[----:B------:R-:W-:Y:S01]  /*2370*/  MOV R10, UR6 ;  /* 0x00000006000a7c02 */ /* 0x000fe20008000f00 */
[----:B------:R-:W-:Y:S01]  /*2380*/  IMAD.U32 R6, RZ, RZ, UR4 ;  /* 0x00000004ff067e24 */ /* 0x000fe2000f8e00ff */
[----:B------:R-:W-:Y:S01]  /*2390*/  MOV R12, 0x1 ;  /* 0x00000001000c7802 */ /* 0x000fe20000000f00 */
[----:B------:R-:W-:Y:S02]  /*23a0*/  IMAD.U32 R7, RZ, RZ, UR5 ;  /* 0x00000005ff077e24 */ /* 0x000fe4000f8e00ff */
[----:B------:R-:W-:-:S02]  /*23b0*/  IMAD.U32 R11, RZ, RZ, UR7 ;  /* 0x00000007ff0b7e24 */ /* 0x000fc4000f8e00ff */
[----:B------:R-:W-:Y:S02]  /*23c0*/  IMAD.MOV.U32 R8, RZ, RZ, 0x70 ;  /* 0x00000070ff087424 */ /* 0x000fe400078e00ff */
[----:B-1----:R-:W-:-:S07]  /*23d0*/  IMAD.MOV.U32 R13, RZ, RZ, RZ ;  /* 0x000000ffff0d7224 */ /* 0x002fce00078e00ff */
[----:B------:R-:W-:-:S07]  /*23e0*/  LEPC R20, `(.L_x_34) ;  /* 0x000000001014794e */ /* 0x000fce0000000000 */
[----:B--2---:R-:W-:Y:S05]  /*23f0*/  CALL.ABS.NOINC R14 ;  /* 0x000000000e007343 */ /* 0x004fea0003c00000 */
.L_x_34:
[----:B------:R-:W-:Y:S02]  /*2400*/  ULDC.64 UR4, c[0x0][0x590] ;  /* 0x0001640000047ab9 */ /* 0x000fe40000000a00 */
[----:B------:R-:W-:Y:S01]  /*2410*/  IMAD.U32 R159, RZ, RZ, UR4 ;  /* 0x00000004ff9f7e24 */ /* 0x000fe2000f8e00ff */
[----:B------:R-:W-:-:S04]  /*2420*/  MOV R160, UR5 ;  /* 0x0000000500a07c02 */ /* 0x000fc80008000f00 */
[----:B------:R-:W-:-:S04]  /*2430*/  ISETP.NE.U32.AND P2, PT, R159, RZ, PT ;  /* 0x000000ff9f00720c */ /* 0x000fc80003f45070 */
[----:B------:R-:W-:-:S13]  /*2440*/  ISETP.NE.AND.EX P2, PT, R160, RZ, PT, P2 ;  /* 0x000000ffa000720c */ /* 0x000fda0003f45320 */
[----:B------:R-:W-:Y:S05]  /*2450*/  @!P2 BRA `(.L_x_36) ;  /* 0x000000000034a947 */ /* 0x000fea0003800000 */
[----:B------:R-:W-:Y:S02]  /*2460*/  ULDC.64 UR4, c[0x0][0x588] ;  /* 0x0001620000047ab9 */ /* 0x000fe40000000a00 */
[----:B------:R-:W-:-:S04]  /*2470*/  ISETP.NE.U32.AND P0, PT, RZ, UR4, PT ;  /* 0x00000004ff007c0c */ /* 0x000fc8000bf05070 */
[----:B------:R-:W-:-:S13]  /*2480*/  ISETP.NE.AND.EX P0, PT, RZ, UR5, PT, P0 ;  /* 0x00000005ff007c0c */ /* 0x000fda000bf05300 */
[----:B------:R-:W-:Y:S05]  /*2490*/  @!P0 BRA `(.L_x_37) ;  /* 0x0000000000188947 */ /* 0x000fea0003800000 */
[----:B--23--:R-:W2:Y:S01]  /*24a0*/  LDC.64 R4, c[0x0][0x588] ;  /* 0x00016200ff047b82 */ /* 0x00cea20000000a00 */
[----:B------:R-:W-:-:S04]  /*24b0*/  IMAD R3, R159, UR47, RZ ;  /* 0x0000002f9f037c24 */ /* 0x000fc8000f8e02ff */
[----:B--2---:R-:W-:-:S05]  /*24c0*/  IMAD.WIDE R4, R3, 0x4, R4 ;  /* 0x0000000403047825 */ /* 0x004fca00078e0204 */
[----:B-----5:R4:W5:Y:S01]  /*24d0*/  LDG.E R154, desc[UR42][R4.64] ;  /* 0x0000002a049a7981 */ /* 0x020962000c1e1900 */
[----:B------:R-:W-:Y:S01]  /*24e0*/  IMAD.MOV.U32 R152, RZ, RZ, 0x1 ;  /* 0x00000001ff987424 */ /* 0x000fe200078e00ff */
[----:B------:R-:W-:Y:S06]  /*24f0*/  BRA `(.L_x_36) ;  /* 0x00000000000c7947 */ /* 0x000fec0003800000 */
.L_x_37:
[----:B------:R-:W-:Y:S01]  /*2500*/  ULDC UR4, c[0x0][0x580] ;  /* 0x0001600000047ab9 */ /* 0x000fe20000000800 */
[----:B------:R-:W-:Y:S01]  /*2510*/  IMAD.MOV.U32 R152, RZ, RZ, 0x1 ;  /* 0x00000001ff987424 */ /* 0x000fe200078e00ff */
[----:B-----5:R-:W-:-:S07]  /*2520*/  MOV R154, UR4 ;  /* 0x00000004009a7c02 */ /* 0x020fce0008000f00 */
.L_x_36:
[----:B------:R-:W1:Y:S02]  /*2530*/  LDC.64 R6, c[0x0][0x5b0] ;  /* 0x00016c00ff067b82 */ /* 0x000e640000000a00 */
[----:B-1----:R-:W-:-:S04]  /*2540*/  ISETP.NE.U32.AND P0, PT, R6, RZ, PT ;  /* 0x000000ff0600720c */ /* 0x002fc80003f05070 */
[----:B------:R-:W-:-:S13]  /*2550*/  ISETP.NE.AND.EX P0, PT, R7, RZ, PT, P0 ;  /* 0x000000ff0700720c */ /* 0x000fda0003f05300 */
[----:B------:R-:W-:Y:S05]  /*2560*/  @!P0 BRA `(.L_x_38) ;  /* 0x00000000002c8947 */ /* 0x000fea0003800000 */
[----:B------:R-:W-:Y:S02]  /*2570*/  ULDC.64 UR4, c[0x0][0x5a8] ;  /* 0x00016a0000047ab9 */ /* 0x000fe40000000a00 */
[----:B------:R-:W-:-:S04]  /*2580*/  ISETP.NE.U32.AND P0, PT, RZ, UR4, PT ;  /* 0x00000004ff007c0c */ /* 0x000fc8000bf05070 */
[----:B------:R-:W-:-:S13]  /*2590*/  ISETP.NE.AND.EX P0, PT, RZ, UR5, PT, P0 ;  /* 0x00000005ff007c0c */ /* 0x000fda000bf05300 */
[----:B------:R-:W-:Y:S05]  /*25a0*/  @!P0 BRA `(.L_x_39) ;  /* 0x0000000000148947 */ /* 0x000fea0003800000 */
[----:B--234-:R-:W1:Y:S01]  /*25b0*/  LDC.64 R4, c[0x0][0x5a8] ;  /* 0x00016a00ff047b82 */ /* 0x01ce620000000a00 */
[----:B------:R-:W-:-:S04]  /*25c0*/  IMAD R3, R6, UR47, RZ ;  /* 0x0000002f06037c24 */ /* 0x000fc8000f8e02ff */
[----:B-1----:R-:W-:-:S05]  /*25d0*/  IMAD.WIDE R4, R3, 0x4, R4 ;  /* 0x0000000403047825 */ /* 0x002fca00078e0204 */
[----:B-----5:R1:W5:Y:S01]  /*25e0*/  LDG.E R155, desc[UR42][R4.64] ;  /* 0x0000002a049b7981 */ /* 0x020362000c1e1900 */
[----:B------:R-:W-:Y:S05]  /*25f0*/  BRA `(.L_x_38) ;  /* 0x0000000000087947 */ /* 0x000fea0003800000 */
.L_x_39:
[----:B------:R-:W-:Y:S02]  /*2600*/  ULDC UR4, c[0x0][0x5a0] ;  /* 0x0001680000047ab9 */ /* 0x000fe40000000800 */
[----:B-----5:R-:W-:-:S07]  /*2610*/  IMAD.U32 R155, RZ, RZ, UR4 ;  /* 0x00000004ff9b7e24 */ /* 0x020fce000f8e00ff */
.L_x_38:
[----:B------:R-:W-:Y:S01]  /*2620*/  ULDC.64 UR4, c[0x0][0x588] ;  /* 0x0001620000047ab9 */ /* 0x000fe20000000a00 */
[----:B------:R-:W-:Y:S01]  /*2630*/  ISETP.NE.U32.AND P1, PT, R159, RZ, PT ;  /* 0x000000ff9f00720c */ /* 0x000fe20003f25070 */
[----:B------:R-:W-:Y:S02]  /*2640*/  UISETP.NE.U32.AND UP0, UPT, UR4, URZ, UPT ;  /* 0x0000003f0400728c */ /* 0x000fe4000bf05070 */
[----:B------:R-:W-:Y:S02]  /*2650*/  ISETP.NE.U32.AND P3, PT, RZ, UR4, PT ;  /* 0x00000004ff007c0c */ /* 0x000fe4000bf65070 */
[----:B------:R-:W-:Y:S01]  /*2660*/  ISETP.NE.AND.EX P5, PT, R160, RZ, PT, P1 ;  /* 0x000000ffa000720c */ /* 0x000fe20003fa5310 */
[----:B------:R-:W-:Y:S02]  /*2670*/  UISETP.NE.AND.EX UP0, UPT, UR5, URZ, UPT, UP0 ;  /* 0x0000003f0500728c */ /* 0x000fe4000bf05300 */
[----:B------:R-:W-:Y:S02]  /*2680*/  ISETP.NE.AND.EX P3, PT, RZ, UR5, PT, P3 ;  /* 0x00000005ff007c0c */ /* 0x000fe4000bf65330 */
[----:B------:R-:W-:-:S02]  /*2690*/  PLOP3.LUT P0, PT, PT, PT, PT, 0x8, 0x0 ;  /* 0x000000000000781c */ /* 0x000fc40003f0e170 */
[----:B------:R-:W-:-:S04]  /*26a0*/  PLOP3.LUT P4, PT, PT, PT, UP0, 0x80, 0x0 ;  /* 0x000000000000781c */ /* 0x000fc80003f8f008 */
[----:B------:R-:W-:-:S05]  /*26b0*/  PLOP3.LUT P4, PT, P4, PT, PT, 0x8, 0x0 ;  /* 0x000000000000781c */ /* 0x000fca000278e170 */
[----:B------:R-:W-:Y:S08]  /*26c0*/  @P3 BRA P5, `(.L_x_40) ;  /* 0x0000000000243947 */ /* 0x000ff00002800000 */
[----:B------:R-:W-:Y:S04]  /*26d0*/  BSSY B0, `(.L_x_40) ;  /* 0x0000008000007945 */ /* 0x000fe80003800000 */
[----:B------:R-:W-:Y:S05]  /*26e0*/  @!P2 BRA `(.L_x_41) ;  /* 0x000000000014a947 */ /* 0x000fea0003800000 */
[----:B------:R-:W-:Y:S02]  /*26f0*/  LOP3.LUT P3, RZ, R152, 0xff, RZ, 0xc0, !PT ;  /* 0x000000ff98ff7812 */ /* 0x000fe4000786c0ff */
[----:B------:R-:W-:-:S11]  /*2700*/  PLOP3.LUT P0, PT, P4, PT, PT, 0x80, 0x0 ;  /* 0x000000000000781c */ /* 0x000fd6000270f070 */
[----:B------:R-:W-:Y:S05]  /*2710*/  @!P3 BRA `(.L_x_42) ;  /* 0x00000000000cb947 */ /* 0x000fea0003800000 */
[----:B-----5:R-:W-:Y:S01]  /*2720*/  FSETP.EQ.AND P0, PT, R154, RZ, PT ;  /* 0x000000ff9a00720b */ /* 0x020fe20003f02000 */
[----:B------:R-:W-:-:S12]  /*2730*/  BRA `(.L_x_42) ;  /* 0x0000000000047947 */ /* 0x000fd80003800000 */
.L_x_41:
[----:B-----5:R-:W-:-:S13]  /*2740*/  FSETP.EQ.AND P0, PT, R154, RZ, PT ;  /* 0x000000ff9a00720b */ /* 0x020fda0003f02000 */
.L_x_42:
[----:B------:R-:W-:Y:S05]  /*2750*/  BSYNC B0 ;  /* 0x0000000000007941 */ /* 0x000fea0003800000 */
.L_x_40:
[----:B------:R-:W-:Y:S04]  /*2760*/  BSSY B0, `(.L_x_43) ;  /* 0x0000007000007945 */ /* 0x000fe80003800000 */
[----:B------:R-:W-:Y:S05]  /*2770*/  @!P2 BRA `(.L_x_44) ;  /* 0x000000000010a947 */ /* 0x000fea0003800000 */
[----:B------:R-:W-:-:S13]  /*2780*/  LOP3.LUT P2, RZ, R152, 0xff, RZ, 0xc0, !PT ;  /* 0x000000ff98ff7812 */ /* 0x000fda000784c0ff */
[----:B------:R-:W-:Y:S05]  /*2790*/  @!P2 BRA `(.L_x_45) ;  /* 0x00000000000ca947 */ /* 0x000fea0003800000 */
[----:B-----5:R-:W-:Y:S01]  /*27a0*/  FSETP.EQ.AND P4, PT, R154, RZ, PT ;  /* 0x000000ff9a00720b */ /* 0x020fe20003f82000 */
[----:B------:R-:W-:-:S12]  /*27b0*/  BRA `(.L_x_45) ;  /* 0x0000000000047947 */ /* 0x000fd80003800000 */
.L_x_44:
[----:B-----5:R-:W-:-:S13]  /*27c0*/  FSETP.EQ.AND P4, PT, R154, RZ, PT ;  /* 0x000000ff9a00720b */ /* 0x020fda0003f82000 */
.L_x_45:
[----:B------:R-:W-:Y:S05]  /*27d0*/  BSYNC B0 ;  /* 0x0000000000007941 */ /* 0x000fea0003800000 */
.L_x_43:
[----:B------:R-:W-:Y:S01]  /*27e0*/  BSSY B0, `(.L_x_46) ;  /* 0x0000024000007945 */ /* 0x000fe20003800000 */
[----:B------:R-:W-:Y:S01]  /*27f0*/  IMAD.MOV.U32 R0, RZ, RZ, RZ ;  /* 0x000000ffff007224 */ /* 0x000fe200078e00ff */
[----:B------:R-:W-:Y:S02]  /*2800*/  CS2R R6, SRZ ;  /* 0x0000000000067805 */ /* 0x000fe4000001ff00 */
[----:B-1234-:R-:W-:Y:S02]  /*2810*/  CS2R R4, SRZ ;  /* 0x0000000000047805 */ /* 0x01efe4000001ff00 */
[----:B------:R-:W-:Y:S02]  /*2820*/  CS2R R10, SRZ ;  /* 0x00000000000a7805 */ /* 0x000fe4000001ff00 */
[----:B------:R-:W-:Y:S01]  /*2830*/  CS2R R8, SRZ ;  /* 0x0000000000087805 */ /* 0x000fe2000001ff00 */
[----:B------:R-:W-:Y:S06]  /*2840*/  @P0 BRA `(.L_x_47) ;  /* 0x0000000000740947 */ /* 0x000fec0003800000 */
[----:B------:R-:W-:-:S13]  /*2850*/  ISETP.NE.AND P2, PT, R158, 0x3, PT ;  /* 0x000000039e00780c */ /* 0x000fda0003f45270 */
[----:B------:R-:W-:Y:S05]  /*2860*/  @!P2 BRA `(.L_x_48) ;  /* 0x000000000004a947 */ /* 0x000fea0003800000 */
[----:B------:R-:W-:Y:S01]  /*2870*/  BPT.TRAP 0x1 ;  /* 0x000000040000795c */ /* 0x000fe20000300000 */
.L_x_48:
[----:B------:R-:W-:Y:S01]  /*2880*/  SHF.L.U32 R3, RZ, 0x1f, RZ ;  /* 0x0000001fff037819 */ /* 0x000fe200000006ff */
[----:B------:R-:W-:Y:S01]  /*2890*/  IMAD.MOV.U32 R7, RZ, RZ, RZ ;  /* 0x000000ffff077224 */ /* 0x000fe200078e00ff */
[----:B------:R-:W-:Y:S02]  /*28a0*/  MOV R0, 0x1 ;  /* 0x0000000100007802 */ /* 0x000fe40000000f00 */
[----:B------:R-:W1:Y:S02]  /*28b0*/  SYNCS.PHASECHK.TRANS64.TRYWAIT P2, [UR52+0x40], R3 ;  /* 0x00004003ff0075a7 */ /* 0x000e640008040174 */
[----:B-1----:R-:W-:Y:S05]  /*28c0*/  @!P2 BRA `(.L_x_49) ;  /* 0x00000070009ca947 */ /* 0x002fea0003800000 */
.L_x_227:
[----:B------:R-:W-:Y:S01]  /*28d0*/  IMAD.MOV.U32 R6, RZ, RZ, RZ ;  /* 0x000000ffff067224 */ /* 0x000fe200078e00ff */
[----:B-1----:R-:W-:Y:S02]  /*28e0*/  CS2R R4, SRZ ;  /* 0x0000000000047805 */ /* 0x002fe4000001ff00 */
[----:B------:R-:W-:Y:S02]  /*28f0*/  CS2R R10, SRZ ;  /* 0x00000000000a7805 */ /* 0x000fe4000001ff00 */
[----:B------:R-:W-:Y:S01]  /*2900*/  CS2R R8, SRZ ;  /* 0x0000000000087805 */ /* 0x000fe2000001ff00 */
[----:B------:R-:W-:Y:S06]  /*2910*/  @P4 BRA `(.L_x_47) ;  /* 0x0000000000404947 */ /* 0x000fec0003800000 */
[C---:B------:R-:W-:Y:S01]  /*2920*/  IMAD.SHL.U32 R4, R18.reuse, 0x20, RZ ;  /* 0x0000002012047824 */ /* 0x040fe200078e00ff */
[C---:B------:R-:W-:Y:S01]  /*2930*/  SHF.L.U32 R3, R18.reuse, 0x4, RZ ;  /* 0x0000000412037819 */ /* 0x040fe200000006ff */
[----:B------:R-:W-:Y:S01]  /*2940*/  IMAD.SHL.U32 R8, R18, 0x4, RZ ;  /* 0x0000000412087824 */ /* 0x000fe200078e00ff */
[----:B------:R-:W-:Y:S01]  /*2950*/  SHF.R.U32.HI R6, RZ, 0x1, R18 ;  /* 0x00000001ff067819 */ /* 0x000fe20000011612 */
[----:B------:R-:W-:Y:S05]  /*2960*/  WARPSYNC.ALL ;  /* 0x0000000000007948 */ /* 0x000fea0003800000 */
[----:B------:R-:W-:Y:S02]  /*2970*/  LOP3.LUT R3, R3, 0xe00, RZ, 0xc0, !PT ;  /* 0x00000e0003037812 */ /* 0x000fe400078ec0ff */
[----:B------:R-:W-:-:S02]  /*2980*/  LOP3.LUT R5, R4, 0xc0, RZ, 0xc0, !PT ;  /* 0x000000c004057812 */ /* 0x000fc400078ec0ff */
[----:B------:R-:W-:Y:S02]  /*2990*/  LOP3.LUT R3, R3, 0x20, R4, 0xf8, !PT ;  /* 0x0000002003037812 */ /* 0x000fe400078ef804 */
[----:B------:R-:W-:Y:S02]  /*29a0*/  LOP3.LUT R5, R5, 0x8, R6, 0xf8, !PT ;  /* 0x0000000805057812 */ /* 0x000fe400078ef806 */
[----:B------:R-:W-:Y:S02]  /*29b0*/  LOP3.LUT R3, R3, 0x100, R4, 0xf8, !PT ;  /* 0x0000010003037812 */ /* 0x000fe400078ef804 */
[----:B------:R-:W-:-:S04]  /*29c0*/  LOP3.LUT R8, R5, 0x18, R8, 0x78, !PT ;  /* 0x0000001805087812 */ /* 0x000fc800078e7808 */
[----:B------:R-:W-:-:S04]  /*29d0*/  LOP3.LUT R3, R3, R8, RZ, 0xfc, !PT ;  /* 0x0000000803037212 */ /* 0x000fc800078efcff */
[----:B------:R-:W-:-:S04]  /*29e0*/  LEA R8, R3, UR52, 0x1 ;  /* 0x0000003403087c11 */ /* 0x000fc8000f8e08ff */
[----:B------:R-:W-:Y:S02]  /*29f0*/  LEA R4, R153, R8, 0x1 ;  /* 0x0000000899047211 */ /* 0x000fe400078e08ff */
[----:B------:R-:W1:Y:S04]  /*2a00*/  LDSM.16.M88.4 R8, [R8+0x200] ;  /* 0x000200000808783b */ /* 0x000e680000000200 */
[----:B------:R-:W2:Y:S02]  /*2a10*/  LDSM.16.M88.4 R4, [R4+0x200] ;  /* 0x000200000404783b */ /* 0x000ea40000000200 */
.L_x_47:
[----:B------:R-:W-:Y:S05]  /*2a20*/  BSYNC B0 ;  /* 0x0000000000007941 */ /* 0x000fea0003800000 */
.L_x_46:
[--C-:B-1----:R-:W-:Y:S02]  /*2a30*/  HADD2.F32 R3, -RZ, R8.reuse.H0_H0 ;  /* 0x20000008ff037230 */ /* 0x102fe40000004100 */
[C---:B-----5:R-:W-:Y:S01]  /*2a40*/  FMUL R23, R155.reuse, R88 ;  /* 0x000000589b177220 */ /* 0x060fe20000400000 */
[----:B------:R-:W-:Y:S02]  /*2a50*/  HADD2.F32 R13, -RZ, R8.H1_H1 ;  /* 0x30000008ff0d7230 */ /* 0x000fe40000004100 */
[C---:B------:R-:W-:Y:S01]  /*2a60*/  FMUL R14, R155.reuse, R89 ;  /* 0x000000599b0e7220 */ /* 0x040fe20000400000 */
[--C-:B------:R-:W-:Y:S02]  /*2a70*/  HADD2.F32 R21, -RZ, R9.reuse.H1_H1 ;  /* 0x30000009ff157230 */ /* 0x100fe40000004100 */
[C---:B------:R-:W-:Y:S01]  /*2a80*/  FMUL R20, R155.reuse, R91 ;  /* 0x0000005b9b147220 */ /* 0x040fe20000400000 */
[----:B------:R-:W-:Y:S02]  /*2a90*/  HADD2.F32 R15, -RZ, R9.H0_H0 ;  /* 0x20000009ff0f7230 */ /* 0x000fe40000004100 */
[----:B------:R-:W-:Y:S01]  /*2aa0*/  FMUL R90, R155, R90 ;  /* 0x0000005a9b5a7220 */ /* 0x000fe20000400000 */
[C---:B------:R-:W-:Y:S01]  /*2ab0*/  FFMA R12, R154.reuse, R3, R23 ;  /* 0x000000039a0c7223 */ /* 0x040fe20000000017 */
[----:B------:R-:W-:Y:S01]  /*2ac0*/  FFMA R23, R154, R13, R14 ;  /* 0x0000000d9a177223 */ /* 0x000fe2000000000e */
[----:B------:R-:W-:-:S02]  /*2ad0*/  HADD2.F32 R3, -RZ, R10.H0_H0 ;  /* 0x2000000aff037230 */ /* 0x000fc40000004100 */
[C---:B------:R-:W-:Y:S01]  /*2ae0*/  FFMA R89, R154.reuse, R21, R20 ;  /* 0x000000159a597223 */ /* 0x040fe20000000014 */
[C---:B------:R-:W-:Y:S01]  /*2af0*/  FMUL R91, R155.reuse, R92 ;  /* 0x0000005c9b5b7220 */ /* 0x040fe20000400000 */
[----:B------:R-:W-:Y:S02]  /*2b00*/  HADD2.F32 R13, -RZ, R10.H1_H1 ;  /* 0x3000000aff0d7230 */ /* 0x000fe40000004100 */
[C---:B------:R-:W-:Y:S01]  /*2b10*/  FMUL R20, R155.reuse, R93 ;  /* 0x0000005d9b147220 */ /* 0x040fe20000400000 */
[C---:B------:R-:W-:Y:S01]  /*2b20*/  FFMA R90, R154.reuse, R15, R90 ;  /* 0x0000000f9a5a7223 */ /* 0x040fe2000000005a */
[--C-:B------:R-:W-:Y:S02]  /*2b30*/  HADD2.F32 R15, -RZ, R11.reuse.H0_H0 ;  /* 0x2000000bff0f7230 */ /* 0x100fe40000004100 */
[C---:B------:R-:W-:Y:S01]  /*2b40*/  FMUL R94, R155.reuse, R94 ;  /* 0x0000005e9b5e7220 */ /* 0x040fe20000400000 */
[----:B------:R-:W-:Y:S02]  /*2b50*/  HADD2.F32 R21, -RZ, R11.H1_H1 ;  /* 0x3000000bff157230 */ /* 0x000fe40000004100 */
[C---:B------:R-:W-:Y:S01]  /*2b60*/  FFMA R14, R154.reuse, R3, R91 ;  /* 0x000000039a0e7223 */ /* 0x040fe2000000005b */
[----:B------:R-:W-:Y:S01]  /*2b70*/  FMUL R88, R155, R95 ;  /* 0x0000005f9b587220 */ /* 0x000fe20000400000 */
[----:B------:R-:W-:Y:S01]  /*2b80*/  FFMA R91, R154, R13, R20 ;  /* 0x0000000d9a5b7223 */ /* 0x000fe20000000014 */
[----:B--2---:R-:W-:-:S02]  /*2b90*/  HADD2.F32 R13, -RZ, R4.H1_H1 ;  /* 0x30000004ff0d7230 */ /* 0x004fc40000004100 */
[C---:B------:R-:W-:Y:S01]  /*2ba0*/  FMUL R20, R155.reuse, R97 ;  /* 0x000000619b147220 */ /* 0x040fe20000400000 */
[C---:B------:R-:W-:Y:S01]  /*2bb0*/  FFMA R94, R154.reuse, R15, R94 ;  /* 0x0000000f9a5e7223 */ /* 0x040fe2000000005e */
[C---:B------:R-:W-:Y:S01]  /*2bc0*/  FFMA R93, R154.reuse, R21, R88 ;  /* 0x000000159a5d7223 */ /* 0x040fe20000000058 */
[--C-:B------:R-:W-:Y:S02]  /*2bd0*/  HADD2.F32 R15, -RZ, R5.reuse.H0_H0 ;  /* 0x20000005ff0f7230 */ /* 0x100fe40000004100 */
[C---:B------:R-:W-:Y:S01]  /*2be0*/  FMUL R98, R155.reuse, R98 ;  /* 0x000000629b627220 */ /* 0x040fe20000400000 */
[----:B------:R-:W-:Y:S01]  /*2bf0*/  FMUL R88, R155, R99 ;  /* 0x000000639b587220 */ /* 0x000fe20000400000 */
[----:B------:R-:W-:Y:S02]  /*2c00*/  HADD2.F32 R21, -RZ, R5.H1_H1 ;  /* 0x30000005ff157230 */ /* 0x000fe40000004100 */
[----:B------:R-:W-:Y:S01]  /*2c10*/  FFMA R20, R154, R13, R20 ;  /* 0x0000000d9a147223 */ /* 0x000fe20000000014 */
[----:B------:R-:W-:-:S02]  /*2c20*/  IMAD.SHL.U32 R99, R18, 0x20, RZ ;  /* 0x0000002012637824 */ /* 0x000fc400078e00ff */
[----:B------:R-:W-:Y:S01]  /*2c30*/  FFMA R98, R154, R15, R98 ;  /* 0x0000000f9a627223 */ /* 0x000fe20000000062 */
[----:B------:R-:W-:Y:S02]  /*2c40*/  IMAD.SHL.U32 R13, R18, 0x10, RZ ;  /* 0x00000010120d7824 */ /* 0x000fe400078e00ff */
[C---:B------:R-:W-:Y:S01]  /*2c50*/  FMUL R15, R155.reuse, R100 ;  /* 0x000000649b0f7220 */ /* 0x040fe20000400000 */
[----:B------:R-:W-:Y:S02]  /*2c60*/  HADD2.F32 R3, -RZ, R4.H0_H0 ;  /* 0x20000004ff037230 */ /* 0x000fe40000004100 */
[C---:B------:R-:W-:Y:S01]  /*2c70*/  FMUL R92, R155.reuse, R101 ;  /* 0x000000659b5c7220 */ /* 0x040fe20000400000 */
[----:B------:R-:W-:Y:S01]  /*2c80*/  FMUL R95, R155, R96 ;  /* 0x000000609b5f7220 */ /* 0x000fe20000400000 */
[C---:B------:R-:W-:Y:S01]  /*2c90*/  FFMA R21, R154.reuse, R21, R88 ;  /* 0x000000159a157223 */ /* 0x040fe20000000058 */
[----:B------:R-:W-:Y:S01]  /*2ca0*/  SHF.R.U32.HI R101, RZ, 0x1, R18 ;  /* 0x00000001ff657819 */ /* 0x000fe20000011612 */
[----:B------:R-:W-:Y:S05]  /*2cb0*/  WARPSYNC.ALL ;  /* 0x0000000000007948 */ /* 0x000fea0003800000 */
[----:B------:R-:W-:Y:S01]  /*2cc0*/  LOP3.LUT R100, R99, 0xc0, RZ, 0xc0, !PT ;  /* 0x000000c063647812 */ /* 0x000fe200078ec0ff */
[----:B------:R-:W-:Y:S01]  /*2cd0*/  FFMA R95, R154, R3, R95 ;  /* 0x000000039a5f7223 */ /* 0x000fe2000000005f */
[----:B------:R-:W-:Y:S01]  /*2ce0*/  LOP3.LUT R88, R13, 0xe00, RZ, 0xc0, !PT ;  /* 0x00000e000d587812 */ /* 0x000fe200078ec0ff */
[--C-:B------:R-:W-:Y:S01]  /*2cf0*/  HADD2.F32 R3, -RZ, R6.reuse.H0_H0 ;  /* 0x20000006ff037230 */ /* 0x100fe20000004100 */
[----:B------:R-:W-:Y:S01]  /*2d00*/  LOP3.LUT R100, R100, 0x8, R101, 0xf8, !PT ;  /* 0x0000000864647812 */ /* 0x000fe200078ef865 */
[----:B------:R-:W-:Y:S01]  /*2d10*/  HADD2.F32 R13, -RZ, R6.H1_H1 ;  /* 0x30000006ff0d7230 */ /* 0x000fe20000004100 */
[----:B------:R-:W-:Y:S01]  /*2d20*/  LOP3.LUT R96, R88, 0x20, R99, 0xf8, !PT ;  /* 0x0000002058607812 */ /* 0x000fe200078ef863 */
[----:B------:R-:W-:Y:S01]  /*2d30*/  BSSY B0, `(.L_x_50) ;  /* 0x000002a000007945 */ /* 0x000fe20003800000 */
[----:B------:R-:W-:Y:S01]  /*2d40*/  SHF.L.U32 R101, R18, 0x2, RZ ;  /* 0x0000000212657819 */ /* 0x000fe200000006ff */
[----:B------:R-:W-:Y:S01]  /*2d50*/  FFMA R88, R154, R3, R15 ;  /* 0x000000039a587223 */ /* 0x000fe2000000000f */
[----:B------:R-:W-:Y:S01]  /*2d60*/  LOP3.LUT R96, R96, 0x100, R99, 0xf8, !PT ;  /* 0x0000010060607812 */ /* 0x000fe200078ef863 */
[----:B------:R-:W-:Y:S01]  /*2d70*/  FFMA R97, R154, R13, R92 ;  /* 0x0000000d9a617223 */ /* 0x000fe2000000005c */
[----:B------:R-:W-:Y:S01]  /*2d80*/  LOP3.LUT R101, R100, 0x18, R101, 0x78, !PT ;  /* 0x0000001864657812 */ /* 0x000fe200078e7865 */
[--C-:B------:R-:W-:Y:S01]  /*2d90*/  HADD2.F32 R13, -RZ, R7.reuse.H0_H0 ;  /* 0x20000007ff0d7230 */ /* 0x100fe20000004100 */
[----:B------:R-:W-:Y:S01]  /*2da0*/  LOP3.LUT R3, R18, 0xff, RZ, 0xc0, !PT ;  /* 0x000000ff12037812 */ /* 0x000fe200078ec0ff */
[----:B------:R-:W-:-:S02]  /*2db0*/  HADD2.F32 R15, -RZ, R7.H1_H1 ;  /* 0x30000007ff0f7230 */ /* 0x000fc40000004100 */
[C---:B------:R-:W-:Y:S01]  /*2dc0*/  FMUL R99, R155.reuse, R102 ;  /* 0x000000669b637220 */ /* 0x040fe20000400000 */
[----:B------:R-:W-:Y:S01]  /*2dd0*/  FMUL R92, R155, R103 ;  /* 0x000000679b5c7220 */ /* 0x000fe20000400000 */
[----:B------:R-:W-:Y:S01]  /*2de0*/  LOP3.LUT R96, R96, R101, RZ, 0xfc, !PT ;  /* 0x0000006560607212 */ /* 0x000fe200078efcff */
[----:B------:R-:W-:Y:S01]  /*2df0*/  VIADD R3, R3, 0x1f ;  /* 0x0000001f03037836 */ /* 0x000fe20000000000 */
[----:B------:R-:W-:Y:S01]  /*2e00*/  F2FP.RELU.F16.F32.PACK_AB R100, R20, R95 ;  /* 0x0000005f1464723e */ /* 0x000fe200000008ff */
[C---:B------:R-:W-:Y:S01]  /*2e10*/  FFMA R99, R154.reuse, R13, R99 ;  /* 0x0000000d9a637223 */ /* 0x040fe20000000063 */
[----:B------:R-:W-:Y:S01]  /*2e20*/  FFMA R92, R154, R15, R92 ;  /* 0x0000000f9a5c7223 */ /* 0x000fe2000000005c */
[----:B------:R-:W-:Y:S02]  /*2e30*/  LEA R20, R96, UR52, 0x1 ;  /* 0x0000003460147c11 */ /* 0x000fe4000f8e08ff */
[----:B------:R-:W-:Y:S02]  /*2e40*/  ISETP.GT.U32.AND P2, PT, R3, 0x3e, PT ;  /* 0x0000003e0300780c */ /* 0x000fe40003f44070 */
[----:B------:R-:W-:Y:S01]  /*2e50*/  F2FP.RELU.F16.F32.PACK_AB R12, R23, R12 ;  /* 0x0000000c170c723e */ /* 0x000fe200000008ff */
[----:B------:R-:W-:Y:S01]  /*2e60*/  IMAD R3, R153, 0x2, R20 ;  /* 0x0000000299037824 */ /* 0x000fe200078e0214 */
[----:B------:R-:W-:-:S02]  /*2e70*/  F2FP.RELU.F16.F32.PACK_AB R13, R89, R90 ;  /* 0x0000005a590d723e */ /* 0x000fc400000008ff */
[----:B------:R-:W-:Y:S02]  /*2e80*/  F2FP.RELU.F16.F32.PACK_AB R14, R91, R14 ;  /* 0x0000000e5b0e723e */ /* 0x000fe400000008ff */
[----:B------:R-:W-:Y:S02]  /*2e90*/  F2FP.RELU.F16.F32.PACK_AB R15, R93, R94 ;  /* 0x0000005e5d0f723e */ /* 0x000fe400000008ff */
[----:B------:R-:W-:Y:S02]  /*2ea0*/  F2FP.RELU.F16.F32.PACK_AB R101, R21, R98 ;  /* 0x000000621565723e */ /* 0x000fe400000008ff */
[----:B------:R-:W-:Y:S01]  /*2eb0*/  F2FP.RELU.F16.F32.PACK_AB R102, R97, R88 ;  /* 0x000000586166723e */ /* 0x000fe200000008ff */
[----:B------:R1:W-:Y:S01]  /*2ec0*/  STSM.16.M88.4 [R20+0x200], R12 ;  /* 0x0002000c14007844 */ /* 0x0003e20000000200 */
[----:B------:R-:W-:-:S05]  /*2ed0*/  F2FP.RELU.F16.F32.PACK_AB R103, R92, R99 ;  /* 0x000000635c67723e */ /* 0x000fca00000008ff */
[----:B------:R1:W-:Y:S01]  /*2ee0*/  STSM.16.M88.4 [R3+0x200], R100 ;  /* 0x0002006403007844 */ /* 0x0003e20000000200 */
[----:B------:R-:W-:Y:S01]  /*2ef0*/  @!PT LDS RZ, [RZ] ;  /* 0x00000000fffff984 */ /* 0x000fe20000000800 */
[----:B------:R-:W-:Y:S01]  /*2f00*/  @!PT LDS RZ, [RZ] ;  /* 0x00000000fffff984 */ /* 0x000fe20000000800 */
[----:B------:R-:W-:Y:S01]  /*2f10*/  @!PT LDS RZ, [RZ] ;  /* 0x00000000fffff984 */ /* 0x000fe20000000800 */
[----:B------:R-:W-:Y:S01]  /*2f20*/  @!PT LDS RZ, [RZ] ;  /* 0x00000000fffff984 */ /* 0x000fe20000000800 */
[----:B------:R2:W-:Y:S06]  /*2f30*/  MEMBAR.ALL.CTA ;  /* 0x0000000000007992 */ /* 0x0005ec0000008000 */
[----:B--2---:R-:W2:Y:S02]  /*2f40*/  FENCE.VIEW.ASYNC.S ;  /* 0x00000000000073c6 */ /* 0x004ea40000000000 */
[----:B--2---:R-:W-:Y:S06]  /*2f50*/  BAR.SYNC.DEFER_BLOCKING 0x1, 0x100 ;  /* 0x0044000000007b1d */ /* 0x004fec0000010000 */
[----:B------:R-:W-:Y:S05]  /*2f60*/  @P2 BRA `(.L_x_51) ;  /* 0x0000000000182947 */ /* 0x000fea0003800000 */
[----:B------:R-:W-:Y:S02]  /*2f70*/  UIADD3 UR4, UP0, UR54, 0x4f0, URZ ;  /* 0x000004f036047890 */ /* 0x000fe4000ff1e03f */
[----:B------:R-:W-:Y:S02]  /*2f80*/  UIADD3 UR44, UR52, 0x200, URZ ;  /* 0x00000200342c7890 */ /* 0x000fe4000fffe03f */
[----:B------:R-:W-:-:S09]  /*2f90*/  UIADD3.X UR5, URZ, UR55, URZ, UP0, !UPT ;  /* 0x000000373f057290 */ /* 0x000fd200087fe43f */
[----:B------:R2:W-:Y:S01]  /*2fa0*/  UTMASTG.3D [UR44], [UR4] ;  /* 0x0000002c040073b5 */ /* 0x0005e20008010000 */
[----:B------:R0:W-:Y:S01]  /*2fb0*/  UTMACMDFLUSH ;  /* 0x00000000000079b7 */ /* 0x0001e20000000000 */
[----:B--2---:R-:W-:-:S04]  /*2fc0*/  DEPBAR.LE SB0, 0x1 ;  /* 0x000080400000791a */ /* 0x004fc80000000000 */
.L_x_51:
[----:B------:R-:W-:Y:S05]  /*2fd0*/  BSYNC B0 ;  /* 0x0000000000007941 */ /* 0x000fea0003800000 */
.L_x_50:
[----:B------:R-:W-:Y:S01]  /*2fe0*/  BAR.SYNC.DEFER_BLOCKING 0x1, 0x100 ;  /* 0x0044000000007b1d */ /* 0x000fe20000010000 */
[----:B------:R-:W-:Y:S02]  /*2ff0*/  ISETP.NE.AND P3, PT, RZ, UR39, PT ;  /* 0x00000027ff007c0c */ /* 0x000fe4000bf65270 */
[----:B------:R-:W-:-:S05]  /*3000*/  IADD3 R21, R20, 0x200, RZ ;  /* 0x0000020014157810 */ /* 0x000fca0007ffe0ff */
[----:B------:R-:W-:-:S06]  /*3010*/  IMAD R23, R153, 0x2, R21 ;  /* 0x0000000299177824 */ /* 0x000fcc00078e0215 */
[----:B------:R-:W-:Y:S05]  /*3020*/  @!P3 BRA `(.L_x_52) ;  /* 0x000000000034b947 */ /* 0x000fea0003800000 */
[----:B------:R-:W-:Y:S04]  /*3030*/  BSSY B0, `(.L_x_53) ;  /* 0x0000009000007945 */ /* 0x000fe80003800000 */
[----:B------:R-:W-:Y:S05]  /*3040*/  @P0 BRA `(.L_x_54) ;  /* 0x00000000001c0947 */ /* 0x000fea0003800000 */
[----:B------:R-:W-:-:S13]  /*3050*/  ISETP.NE.AND P3, PT, R158, 0x3, PT ;  /* 0x000000039e00780c */ /* 0x000fda0003f65270 */
[----:B------:R-:W-:Y:S05]  /*3060*/  @!P3 BRA `(.L_x_55) ;  /* 0x000000000004b947 */ /* 0x000fea0003800000 */
[----:B------:R-:W-:Y:S01]  /*3070*/  BPT.TRAP 0x1 ;  /* 0x000000040000795c */ /* 0x000fe20000300000 */
.L_x_55:
[----:B------:R-:W-:-:S04]  /*3080*/  ULEA UR4, UR36, UR52, 0x3 ;  /* 0x0000003424047291 */ /* 0x000fc8000f8e183f */
[----:B------:R-:W-:-:S04]  /*3090*/  UIADD3 UR4, UR4, 0x60, URZ ;  /* 0x0000006004047890 */ /* 0x000fc8000fffe03f */
[----:B------:R-:W-:-:S09]  /*30a0*/  UPRMT UR4, UR51, 0x654, UR4 ;  /* 0x0000065433047896 */ /* 0x000fd20008000004 */
[----:B------:R-:W-:Y:S03]  /*30b0*/  SYNCS.ARRIVE.TRANS64.RED.A1T0 RZ, [UR4], RZ ;  /* 0x000000ffffff79a7 */ /* 0x000fe60008100404 */
.L_x_54:
[----:B------:R-:W-:Y:S05]  /*30c0*/  BSYNC B0 ;  /* 0x0000000000007941 */ /* 0x000fea0003800000 */
.L_x_53:
[----:B------:R-:W-:-:S04]  /*30d0*/  UIADD3 UR36, UR36, 0x1, URZ ;  /* 0x0000000124247890 */ /* 0x000fc8000fffe03f */
[----:B------:R-:W-:-:S04]  /*30e0*/  UISETP.NE.AND UP0, UPT, UR36, 0x4, UPT ;  /* 0x000000042400788c */ /* 0x000fc8000bf05270 */
[----:B------:R-:W-:-:S12]  /*30f0*/  USEL UR36, UR36, URZ, UP0 ;  /* 0x0000003f24247287 */ /* 0x000fd80008000000 */
.L_x_52:
[----:B------:R-:W-:Y:S04]  /*3100*/  BSSY B0, `(.L_x_56) ;  /* 0x0000011000007945 */ /* 0x000fe80003800000 */
[----:B------:R-:W-:Y:S05]  /*3110*/  @P0 BRA `(.L_x_57) ;  /* 0x00000000003c0947 */ /* 0x000fea0003800000 */
[----:B------:R-:W-:-:S13]  /*3120*/  ISETP.NE.AND P3, PT, R158, 0x3, PT ;  /* 0x000000039e00780c */ /* 0x000fda0003f65270 */
[----:B------:R-:W-:Y:S05]  /*3130*/  @!P3 BRA `(.L_x_58) ;  /* 0x000000000004b947 */ /* 0x000fea0003800000 */
[----:B------:R-:W-:Y:S01]  /*3140*/  BPT.TRAP 0x1 ;  /* 0x000000040000795c */ /* 0x000fe20000300000 */
.L_x_58:
[C---:B-1----:R-:W-:Y:S01]  /*3150*/  LEA R14, R0.reuse, UR52, 0x3 ;  /* 0x00000034000e7c11 */ /* 0x042fe2000f8e18ff */
[----:B------:R-:W-:Y:S01]  /*3160*/  @!P4 IMAD R12, R0, 0x2000, R21 ;  /* 0x00002000000cc824 */ /* 0x000fe200078e0215 */
[----:B------:R-:W-:Y:S01]  /*3170*/  SHF.L.U32 R15, RZ, 0x1f, RZ ;  /* 0x0000001fff0f7819 */ /* 0x000fe200000006ff */
[----:B------:R-:W-:Y:S03]  /*3180*/  BSSY B1, `(.L_x_59) ;  /* 0x0000004000017945 */ /* 0x000fe60003800000 */
[----:B------:R-:W1:Y:S01]  /*3190*/  SYNCS.PHASECHK.TRANS64.TRYWAIT P3, [R14+URZ+0x40], R15 ;  /* 0x0000400f0e0075a7 */ /* 0x000e62000806017f */
[----:B------:R-:W-:Y:S01]  /*31a0*/  @!P4 LEA R13, R153, R12, 0x1 ;  /* 0x0000000c990dc211 */ /* 0x000fe200078e08ff */
[----:B-1----:R-:W-:Y:S06]  /*31b0*/  @!P3 BRA `(.L_x_60) ;  /* 0x000000680078b947 */ /* 0x002fec0003800000 */
.L_x_228:
[----:B------:R-:W-:Y:S05]  /*31c0*/  BSYNC B1 ;  /* 0x0000000000017941 */ /* 0x000fea0003800000 */
.L_x_59:
[----:B------:R-:W-:Y:S05]  /*31d0*/  @!P4 WARPSYNC.ALL ;  /* 0x000000000000c948 */ /* 0x000fea0003800000 */
[----:B------:R2:W3:Y:S01]  /*31e0*/  @!P4 LDSM.16.M88.4 R8, [R12] ;  /* 0x000000000c08c83b */ /* 0x0004e20000000200 */
[----:B------:R-:W-:-:S03]  /*31f0*/  VIADD R0, R0, 0x1 ;  /* 0x0000000100007836 */ /* 0x000fc60000000000 */
[----:B------:R2:W4:Y:S04]  /*3200*/  @!P4 LDSM.16.M88.4 R4, [R13] ;  /* 0x000000000d04c83b */ /* 0x0005280000000200 */
.L_x_57:
[----:B------:R-:W-:Y:S05]  /*3210*/  BSYNC B0 ;  /* 0x0000000000007941 */ /* 0x000fea0003800000 */
.L_x_56:
[C---:B-12---:R-:W-:Y:S01]  /*3220*/  FMUL R13, R155.reuse, R24 ;  /* 0x000000189b0d7220 */ /* 0x046fe20000400000 */
[--C-:B---3--:R-:W-:Y:S02]  /*3230*/  HADD2.F32 R12, -RZ, R8.reuse.H0_H0 ;  /* 0x20000008ff0c7230 */ /* 0x108fe40000004100 */
[C---:B------:R-:W-:Y:S01]  /*3240*/  FMUL R15, R155.reuse, R26 ;  /* 0x0000001a9b0f7220 */ /* 0x040fe20000400000 */
[----:B------:R-:W-:Y:S02]  /*3250*/  HADD2.F32 R14, -RZ, R8.H1_H1 ;  /* 0x30000008ff0e7230 */ /* 0x000fe40000004100 */
[C---:B------:R-:W-:Y:S01]  /*3260*/  FMUL R25, R155.reuse, R25 ;  /* 0x000000199b197220 */ /* 0x040fe20000400000 */
[--C-:B------:R-:W-:Y:S02]  /*3270*/  HADD2.F32 R24, -RZ, R9.reuse.H0_H0 ;  /* 0x20000009ff187230 */ /* 0x100fe40000004100 */
[----:B------:R-:W-:Y:S01]  /*3280*/  FMUL R27, R155, R27 ;  /* 0x0000001b9b1b7220 */ /* 0x000fe20000400000 */
[----:B------:R-:W-:-:S02]  /*3290*/  HADD2.F32 R26, -RZ, R9.H1_H1 ;  /* 0x30000009ff1a7230 */ /* 0x000fc40000004100 */
[C---:B------:R-:W-:Y:S01]  /*32a0*/  FFMA R12, R154.reuse, R12, R13 ;  /* 0x0000000c9a0c7223 */ /* 0x040fe2000000000d */
[C---:B------:R-:W-:Y:S01]  /*32b0*/  FFMA R25, R154.reuse, R14, R25 ;  /* 0x0000000e9a197223 */ /* 0x040fe20000000019 */
[C---:B------:R-:W-:Y:S01]  /*32c0*/  FFMA R13, R154.reuse, R24, R15 ;  /* 0x000000189a0d7223 */ /* 0x040fe2000000000f */
[C---:B------:R-:W-:Y:S01]  /*32d0*/  FMUL R15, R155.reuse, R28 ;  /* 0x0000001c9b0f7220 */ /* 0x040fe20000400000 */
[----:B------:R-:W-:Y:S01]  /*32e0*/  FFMA R14, R154, R26, R27 ;  /* 0x0000001a9a0e7223 */ /* 0x000fe2000000001b */
[--C-:B------:R-:W-:Y:S02]  /*32f0*/  HADD2.F32 R24, -RZ, R10.reuse.H0_H0 ;  /* 0x2000000aff187230 */ /* 0x100fe40000004100 */
[C---:B------:R-:W-:Y:S01]  /*3300*/  FMUL R27, R155.reuse, R30 ;  /* 0x0000001e9b1b7220 */ /* 0x040fe20000400000 */
[----:B------:R-:W-:Y:S02]  /*3310*/  HADD2.F32 R26, -RZ, R10.H1_H1 ;  /* 0x3000000aff1a7230 */ /* 0x000fe40000004100 */
[----:B------:R-:W-:Y:S01]  /*3320*/  FMUL R29, R155, R29 ;  /* 0x0000001d9b1d7220 */ /* 0x000fe20000400000 */
[----:B------:R-:W-:-:S02]  /*3330*/  HADD2.F32 R28, -RZ, R11.H0_H0 ;  /* 0x2000000bff1c7230 */ /* 0x000fc40000004100 */
[C---:B------:R-:W-:Y:S01]  /*3340*/  FMUL R31, R155.reuse, R31 ;  /* 0x0000001f9b1f7220 */ /* 0x040fe20000400000 */
[----:B------:R-:W-:Y:S02]  /*3350*/  HADD2.F32 R30, -RZ, R11.H1_H1 ;  /* 0x3000000bff1e7230 */ /* 0x000fe40000004100 */
[C---:B------:R-:W-:Y:S01]  /*3360*/  FFMA R15, R154.reuse, R24, R15 ;  /* 0x000000189a0f7223 */ /* 0x040fe2000000000f */
[C---:B------:R-:W-:Y:S01]  /*3370*/  FFMA R24, R154.reuse, R26, R29 ;  /* 0x0000001a9a187223 */ /* 0x040fe2000000001d */
[C---:B------:R-:W-:Y:S01]  /*3380*/  FFMA R27, R154.reuse, R28, R27 ;  /* 0x0000001c9a1b7223 */ /* 0x040fe2000000001b */
[C---:B------:R-:W-:Y:S01]  /*3390*/  FMUL R29, R155.reuse, R32 ;  /* 0x000000209b1d7220 */ /* 0x040fe20000400000 */
[----:B------:R-:W-:Y:S01]  /*33a0*/  FFMA R26, R154, R30, R31 ;  /* 0x0000001e9a1a7223 */ /* 0x000fe2000000001f */
[--C-:B----4-:R-:W-:Y:S02]  /*33b0*/  HADD2.F32 R28, -RZ, R4.reuse.H0_H0 ;  /* 0x20000004ff1c7230 */ /* 0x110fe40000004100 */
[----:B------:R-:W-:Y:S01]  /*33c0*/  FMUL R31, R155, R34 ;  /* 0x000000229b1f7220 */ /* 0x000fe20000400000 */
[----:B------:R-:W-:-:S02]  /*33d0*/  HADD2.F32 R30, -RZ, R4.H1_H1 ;  /* 0x30000004ff1e7230 */ /* 0x000fc40000004100 */
[C---:B------:R-:W-:Y:S01]  /*33e0*/  FMUL R33, R155.reuse, R33 ;  /* 0x000000219b217220 */ /* 0x040fe20000400000 */
[--C-:B------:R-:W-:Y:S02]  /*33f0*/  HADD2.F32 R32, -RZ, R5.reuse.H0_H0 ;  /* 0x20000005ff207230 */ /* 0x100fe40000004100 */
[C---:B------:R-:W-:Y:S01]  /*3400*/  FMUL R35, R155.reuse, R35 ;  /* 0x000000239b237220 */ /* 0x040fe20000400000 */
[----:B------:R-:W-:Y:S02]  /*3410*/  HADD2.F32 R34, -RZ, R5.H1_H1 ;  /* 0x30000005ff227230 */ /* 0x000fe40000004100 */
[C---:B------:R-:W-:Y:S01]  /*3420*/  FFMA R29, R154.reuse, R28, R29 ;  /* 0x0000001c9a1d7223 */ /* 0x040fe2000000001d */
[C---:B------:R-:W-:Y:S01]  /*3430*/  FFMA R28, R154.reuse, R30, R33 ;  /* 0x0000001e9a1c7223 */ /* 0x040fe20000000021 */
[C---:B------:R-:W-:Y:S01]  /*3440*/  FFMA R31, R154.reuse, R32, R31 ;  /* 0x000000209a1f7223 */ /* 0x040fe2000000001f */
[--C-:B------:R-:W-:Y:S02]  /*3450*/  HADD2.F32 R32, -RZ, R6.reuse.H0_H0 ;  /* 0x20000006ff207230 */ /* 0x100fe40000004100 */
[----:B------:R-:W-:Y:S01]  /*3460*/  FFMA R30, R154, R34, R35 ;  /* 0x000000229a1e7223 */ /* 0x000fe20000000023 */
[C---:B------:R-:W-:Y:S01]  /*3470*/  FMUL R33, R155.reuse, R36 ;  /* 0x000000249b217220 */ /* 0x040fe20000400000 */
[----:B------:R-:W-:Y:S01]  /*3480*/  FMUL R35, R155, R38 ;  /* 0x000000269b237220 */ /* 0x000fe20000400000 */
[----:B------:R-:W-:-:S02]  /*3490*/  HADD2.F32 R34, -RZ, R6.H1_H1 ;  /* 0x30000006ff227230 */ /* 0x000fc40000004100 */
[C---:B------:R-:W-:Y:S01]  /*34a0*/  FMUL R37, R155.reuse, R37 ;  /* 0x000000259b257220 */ /* 0x040fe20000400000 */
[--C-:B------:R-:W-:Y:S02]  /*34b0*/  HADD2.F32 R36, -RZ, R7.reuse.H0_H0 ;  /* 0x20000007ff247230 */ /* 0x100fe40000004100 */
[----:B------:R-:W-:Y:S01]  /*34c0*/  FMUL R39, R155, R39 ;  /* 0x000000279b277220 */ /* 0x000fe20000400000 */
[----:B------:R-:W-:Y:S02]  /*34d0*/  HADD2.F32 R38, -RZ, R7.H1_H1 ;  /* 0x30000007ff267230 */ /* 0x000fe40000004100 */
[C---:B------:R-:W-:Y:S01]  /*34e0*/  FFMA R33, R154.reuse, R32, R33 ;  /* 0x000000209a217223 */ /* 0x040fe20000000021 */
[C---:B------:R-:W-:Y:S01]  /*34f0*/  FFMA R32, R154.reuse, R34, R37 ;  /* 0x000000229a207223 */ /* 0x040fe20000000025 */
[----:B------:R-:W-:Y:S01]  /*3500*/  FFMA R35, R154, R36, R35 ;  /* 0x000000249a237223 */ /* 0x000fe20000000023 */
[----:B------:R-:W-:Y:S01]  /*3510*/  F2FP.RELU.F16.F32.PACK_AB R13, R14, R13 ;  /* 0x0000000d0e0d723e */ /* 0x000fe200000008ff */
[----:B------:R-:W-:Y:S01]  /*3520*/  FFMA R34, R154, R38, R39 ;  /* 0x000000269a227223 */ /* 0x000fe20000000027 */
[----:B------:R-:W-:Y:S01]  /*3530*/  F2FP.RELU.F16.F32.PACK_AB R14, R24, R15 ;  /* 0x0000000f180e723e */ /* 0x000fe200000008ff */
[----:B------:R-:W-:Y:S05]  /*3540*/  WARPSYNC.ALL ;  /* 0x0000000000007948 */ /* 0x000fea0003800000 */
[----:B------:R-:W-:Y:S01]  /*3550*/  F2FP.RELU.F16.F32.PACK_AB R28, R28, R29 ;  /* 0x0000001d1c1c723e */ /* 0x000fe200000008ff */
[----:B------:R-:W-:Y:S01]  /*3560*/  BSSY B0, `(.L_x_61) ;  /* 0x0000019000007945 */ /* 0x000fe20003800000 */
[----:B------:R-:W-:-:S02]  /*3570*/  F2FP.RELU.F16.F32.PACK_AB R12, R25, R12 ;  /* 0x0000000c190c723e */ /* 0x000fc400000008ff */
        /* <DEDUP_REMOVED lines=16> */
[----:B------:R-:W-:Y:S02]  /*3680*/  UIADD3 UR4, UR52, 0x2200, URZ ;  /* 0x0000220034047890 */ /* 0x000fe4000fffe03f */
[----:B------:R-:W-:Y:S01]  /*3690*/  UIADD3.X UR9, URZ, UR55, URZ, UP0, !UPT ;  /* 0x000000373f097290 */ /* 0x000fe200087fe43f */
[----:B------:R-:W-:Y:S01]  /*36a0*/  UMOV UR5, UR45 ;  /* 0x0000002d00057c82 */ /* 0x000fe20008000000 */
[----:B------:R-:W-:-:S07]  /*36b0*/  UMOV UR7, UR47 ;  /* 0x0000002f00077c82 */ /* 0x000fce0008000000 */
[----:B------:R2:W-:Y:S01]  /*36c0*/  UTMASTG.3D [UR4], [UR8] ;  /* 0x00000004080073b5 */ /* 0x0005e20008010000 */
[----:B------:R0:W-:Y:S01]  /*36d0*/  UTMACMDFLUSH ;  /* 0x00000000000079b7 */ /* 0x0001e20000000000 */
[----:B--2---:R-:W-:-:S04]  /*36e0*/  DEPBAR.LE SB0, 0x1 ;  /* 0x000080400000791a */ /* 0x004fc80000000000 */
.L_x_62:
[----:B------:R-:W-:Y:S05]  /*36f0*/  BSYNC B0 ;  /* 0x0000000000007941 */ /* 0x000fea0003800000 */
.L_x_61:
[----:B------:R-:W-:Y:S01]  /*3700*/  VIADD R24, R20, 0x2200 ;  /* 0x0000220014187836 */ /* 0x000fe20000000000 */
[----:B------:R-:W-:Y:S04]  /*3710*/  BAR.SYNC.DEFER_BLOCKING 0x1, 0x100 ;  /* 0x0044000000007b1d */ /* 0x000fe80000010000 */
[----:B------:R-:W-:Y:S02]  /*3720*/  LEA R24, R153, R24, 0x1 ;  /* 0x0000001899187211 */ /* 0x000fe400078e08ff */
[----:B------:R-:W-:Y:S04]  /*3730*/  BSSY B0, `(.L_x_63) ;  /* 0x0000009000007945 */ /* 0x000fe80003800000 */
[----:B------:R-:W-:Y:S05]  /*3740*/  @P0 BRA `(.L_x_64) ;  /* 0x00000000001c0947 */ /* 0x000fea0003800000 */
[----:B------:R-:W-:-:S13]  /*3750*/  ISETP.NE.AND P3, PT, R158, 0x3, PT ;  /* 0x000000039e00780c */ /* 0x000fda0003f65270 */
[----:B------:R-:W-:Y:S05]  /*3760*/  @!P3 BRA `(.L_x_65) ;  /* 0x000000000004b947 */ /* 0x000fea0003800000 */
[----:B------:R-:W-:Y:S01]  /*3770*/  BPT.TRAP 0x1 ;  /* 0x000000040000795c */ /* 0x000fe20000300000 */
.L_x_65:
[----:B------:R-:W-:-:S04]  /*3780*/  ULEA UR4, UR36, UR52, 0x3 ;  /* 0x0000003424047291 */ /* 0x000fc8000f8e183f */
[----:B------:R-:W-:-:S04]  /*3790*/  UIADD3 UR4, UR4, 0x60, URZ ;  /* 0x0000006004047890 */ /* 0x000fc8000fffe03f */
[----:B------:R-:W-:-:S09]  /*37a0*/  UPRMT UR4, UR51, 0x654, UR4 ;  /* 0x0000065433047896 */ /* 0x000fd20008000004 */
[----:B------:R-:W-:Y:S03]  /*37b0*/  SYNCS.ARRIVE.TRANS64.RED.A1T0 RZ, [UR4], RZ ;  /* 0x000000ffffff79a7 */ /* 0x000fe60008100404 */
.L_x_64:
[----:B------:R-:W-:Y:S05]  /*37c0*/  BSYNC B0 ;  /* 0x0000000000007941 */ /* 0x000fea0003800000 */
.L_x_63:
[----:B------:R-:W-:Y:S01]  /*37d0*/  UIADD3 UR36, UR36, 0x1, URZ ;  /* 0x0000000124247890 */ /* 0x000fe2000fffe03f */
[----:B------:R-:W-:Y:S01]  /*37e0*/  BSSY B0, `(.L_x_66) ;  /* 0x0000017000007945 */ /* 0x000fe20003800000 */
[----:B------:R-:W-:Y:S02]  /*37f0*/  IMAD.MOV.U32 R25, RZ, RZ, RZ ;  /* 0x000000ffff197224 */ /* 0x000fe400078e00ff */
[----:B------:R-:W-:-:S04]  /*3800*/  UISETP.NE.AND UP0, UPT, UR36, 0x4, UPT ;  /* 0x000000042400788c */ /* 0x000fc8000bf05270 */
[----:B------:R-:W-:Y:S01]  /*3810*/  USEL UR36, UR36, URZ, UP0 ;  /* 0x0000003f24247287 */ /* 0x000fe20008000000 */
[----:B------:R-:W-:Y:S11]  /*3820*/  @P0 BRA `(.L_x_67) ;  /* 0x0000000000480947 */ /* 0x000ff60003800000 */
[----:B------:R-:W-:-:S13]  /*3830*/  ISETP.NE.AND P3, PT, R158, 0x3, PT ;  /* 0x000000039e00780c */ /* 0x000fda0003f65270 */
[----:B------:R-:W-:Y:S05]  /*3840*/  @!P3 BRA `(.L_x_68) ;  /* 0x000000000004b947 */ /* 0x000fea0003800000 */
[----:B------:R-:W-:Y:S01]  /*3850*/  BPT.TRAP 0x1 ;  /* 0x000000040000795c */ /* 0x000fe20000300000 */
.L_x_68:
[C---:B-1----:R-:W-:Y:S01]  /*3860*/  LEA R12, R0.reuse, UR52, 0x3 ;  /* 0x00000034000c7c11 */ /* 0x042fe2000f8e18ff */
[----:B------:R-:W-:Y:S01]  /*3870*/  @!P4 IMAD R14, R0, 0x2000, R21 ;  /* 0x00002000000ec824 */ /* 0x000fe200078e0215 */
[----:B------:R-:W-:Y:S01]  /*3880*/  SHF.L.U32 R13, RZ, 0x1f, RZ ;  /* 0x0000001fff0d7819 */ /* 0x000fe200000006ff */
[----:B------:R-:W-:Y:S03]  /*3890*/  BSSY B1, `(.L_x_69) ;  /* 0x0000004000017945 */ /* 0x000fe60003800000 */
[----:B------:R-:W1:Y:S01]  /*38a0*/  SYNCS.PHASECHK.TRANS64.TRYWAIT P3, [R12+URZ+0x40], R13 ;  /* 0x0000400d0c0075a7 */ /* 0x000e62000806017f */
[----:B------:R-:W-:Y:S01]  /*38b0*/  @!P4 LEA R15, R153, R14, 0x1 ;  /* 0x0000000e990fc211 */ /* 0x000fe200078e08ff */
[----:B-1----:R-:W-:Y:S06]  /*38c0*/  @!P3 BRA `(.L_x_70) ;  /* 0x0000006000c8b947 */ /* 0x002fec0003800000 */
.L_x_229:
[----:B------:R-:W-:Y:S05]  /*38d0*/  BSYNC B1 ;  /* 0x0000000000017941 */ /* 0x000fea0003800000 */
.L_x_69:
[----:B------:R-:W-:Y:S05]  /*38e0*/  @!P4 WARPSYNC.ALL ;  /* 0x000000000000c948 */ /* 0x000fea0003800000 */
[----:B------:R2:W3:Y:S01]  /*38f0*/  @!P4 LDSM.16.M88.4 R8, [R14] ;  /* 0x000000000e08c83b */ /* 0x0004e20000000200 */
[----:B------:R-:W-:-:S03]  /*3900*/  VIADD R0, R0, 0x1 ;  /* 0x0000000100007836 */ /* 0x000fc60000000000 */
[----:B------:R2:W4:Y:S02]  /*3910*/  @!P4 LDSM.16.M88.4 R4, [R15] ;  /* 0x000000000f04c83b */ /* 0x0005240000000200 */
[----:B------:R-:W-:-:S04]  /*3920*/  ISETP.NE.AND P3, PT, R0, 0x4, PT ;  /* 0x000000040000780c */ /* 0x000fc80003f65270 */
[----:B------:R-:W-:Y:S02]  /*3930*/  SEL R0, R0, RZ, P3 ;  /* 0x000000ff00007207 */ /* 0x000fe40001800000 */
[----:B--2---:R-:W-:-:S07]  /*3940*/  SEL R25, RZ, 0x1, P3 ;  /* 0x00000001ff197807 */ /* 0x004fce0001800000 */
.L_x_67:
[----:B------:R-:W-:Y:S05]  /*3950*/  BSYNC B0 ;  /* 0x0000000000007941 */ /* 0x000fea0003800000 */
.L_x_66:
[--C-:B-1-3--:R-:W-:Y:S02]  /*3960*/  HADD2.F32 R12, -RZ, R8.reuse.H0_H0 ;  /* 0x20000008ff0c7230 */ /* 0x10afe40000004100 */
[C---:B------:R-:W-:Y:S01]  /*3970*/  FMUL R13, R155.reuse, R104 ;  /* 0x000000689b0d7220 */ /* 0x040fe20000400000 */
[----:B------:R-:W-:Y:S02]  /*3980*/  HADD2.F32 R14, -RZ, R8.H1_H1 ;  /* 0x30000008ff0e7230 */ /* 0x000fe40000004100 */
[C---:B------:R-:W-:Y:S01]  /*3990*/  FMUL R105, R155.reuse, R105 ;  /* 0x000000699b697220 */ /* 0x040fe20000400000 */
[--C-:B------:R-:W-:Y:S02]  /*39a0*/  HADD2.F32 R26, -RZ, R9.reuse.H0_H0 ;  /* 0x20000009ff1a7230 */ /* 0x100fe40000004100 */
[C---:B------:R-:W-:Y:S01]  /*39b0*/  FMUL R15, R155.reuse, R106 ;  /* 0x0000006a9b0f7220 */ /* 0x040fe20000400000 */
[----:B------:R-:W-:Y:S02]  /*39c0*/  HADD2.F32 R28, -RZ, R9.H1_H1 ;  /* 0x30000009ff1c7230 */ /* 0x000fe40000004100 */
[----:B------:R-:W-:Y:S01]  /*39d0*/  FMUL R107, R155, R107 ;  /* 0x0000006b9b6b7220 */ /* 0x000fe20000400000 */
[C---:B------:R-:W-:Y:S01]  /*39e0*/  FFMA R12, R154.reuse, R12, R13 ;  /* 0x0000000c9a0c7223 */ /* 0x040fe2000000000d */
[C---:B------:R-:W-:Y:S01]  /*39f0*/  FFMA R105, R154.reuse, R14, R105 ;  /* 0x0000000e9a697223 */ /* 0x040fe20000000069 */
[C---:B------:R-:W-:Y:S01]  /*3a00*/  FFMA R13, R154.reuse, R26, R15 ;  /* 0x0000001a9a0d7223 */ /* 0x040fe2000000000f */
[----:B------:R-:W-:Y:S01]  /*3a10*/  FFMA R14, R154, R28, R107 ;  /* 0x0000001c9a0e7223 */ /* 0x000fe2000000006b */
[----:B------:R-:W-:-:S02]  /*3a20*/  HADD2.F32 R26, -RZ, R10.H0_H0 ;  /* 0x2000000aff1a7230 */ /* 0x000fc40000004100 */
        /* <DEDUP_REMOVED lines=11> */
[----:B----4-:R-:W-:-:S02]  /*3ae0*/  HADD2.F32 R30, -RZ, R4.H0_H0 ;  /* 0x20000004ff1e7230 */ /* 0x010fc40000004100 */
        /* <DEDUP_REMOVED lines=52> */
.L_x_72:
[----:B------:R-:W-:Y:S05]  /*3e30*/  BSYNC B0 ;  /* 0x0000000000007941 */ /* 0x000fea0003800000 */
.L_x_71:
[----:B-1----:R-:W-:Y:S01]  /*3e40*/  VIADD R12, R20, 0x4200 ;  /* 0x00004200140c7836 */ /* 0x002fe20000000000 */
[----:B------:R-:W-:Y:S04]  /*3e50*/  BAR.SYNC.DEFER_BLOCKING 0x1, 0x100 ;  /* 0x0044000000007b1d */ /* 0x000fe80000010000 */
[----:B------:R-:W-:Y:S02]  /*3e60*/  LEA R12, R153, R12, 0x1 ;  /* 0x0000000c990c7211 */ /* 0x000fe400078e08ff */
[----:B------:R-:W-:Y:S04]  /*3e70*/  BSSY B0, `(.L_x_73) ;  /* 0x0000009000007945 */ /* 0x000fe80003800000 */
[----:B------:R-:W-:Y:S05]  /*3e80*/  @P0 BRA `(.L_x_74) ;  /* 0x00000000001c0947 */ /* 0x000fea0003800000 */
[----:B------:R-:W-:-:S13]  /*3e90*/  ISETP.NE.AND P3, PT, R158, 0x3, PT ;  /* 0x000000039e00780c */ /* 0x000fda0003f65270 */
[----:B------:R-:W-:Y:S05]  /*3ea0*/  @!P3 BRA `(.L_x_75) ;  /* 0x000000000004b947 */ /* 0x000fea0003800000 */
[----:B------:R-:W-:Y:S01]  /*3eb0*/  BPT.TRAP 0x1 ;  /* 0x000000040000795c */ /* 0x000fe20000300000 */
.L_x_75:
[----:B------:R-:W-:-:S04]  /*3ec0*/  ULEA UR4, UR36, UR52, 0x3 ;  /* 0x0000003424047291 */ /* 0x000fc8000f8e183f */
[----:B------:R-:W-:-:S04]  /*3ed0*/  UIADD3 UR4, UR4, 0x60, URZ ;  /* 0x0000006004047890 */ /* 0x000fc8000fffe03f */
[----:B------:R-:W-:-:S09]  /*3ee0*/  UPRMT UR4, UR51, 0x654, UR4 ;  /* 0x0000065433047896 */ /* 0x000fd20008000004 */
[----:B------:R-:W-:Y:S03]  /*3ef0*/  SYNCS.ARRIVE.TRANS64.RED.A1T0 RZ, [UR4], RZ ;  /* 0x000000ffffff79a7 */ /* 0x000fe60008100404 */
.L_x_74:
[----:B------:R-:W-:Y:S05]  /*3f00*/  BSYNC B0 ;  /* 0x0000000000007941 */ /* 0x000fea0003800000 */
.L_x_73:
[----:B------:R-:W-:Y:S01]  /*3f10*/  UIADD3 UR4, UR36, 0x1, URZ ;  /* 0x0000000124047890 */ /* 0x000fe2000fffe03f */
[----:B------:R-:W-:Y:S03]  /*3f20*/  BSSY B0, `(.L_x_76) ;  /* 0x0000017000007945 */ /* 0x000fe60003800000 */
[----:B------:R-:W-:-:S04]  /*3f30*/  UISETP.NE.AND UP0, UPT, UR4, 0x4, UPT ;  /* 0x000000040400788c */ /* 0x000fc8000bf05270 */
[----:B------:R-:W-:Y:S01]  /*3f40*/  USEL UR5, UR4, URZ, UP0 ;  /* 0x0000003f04057287 */ /* 0x000fe20008000000 */
[----:B------:R-:W-:Y:S11]  /*3f50*/  @P0 BRA `(.L_x_77) ;  /* 0x00000000004c0947 */ /* 0x000ff60003800000 */
[----:B------:R-:W-:-:S13]  /*3f60*/  ISETP.NE.AND P3, PT, R158, 0x3, PT ;  /* 0x000000039e00780c */ /* 0x000fda0003f65270 */
[----:B------:R-:W-:Y:S05]  /*3f70*/  @!P3 BRA `(.L_x_78) ;  /* 0x000000000004b947 */ /* 0x000fea0003800000 */
[----:B------:R-:W-:Y:S01]  /*3f80*/  BPT.TRAP 0x1 ;  /* 0x000000040000795c */ /* 0x000fe20000300000 */
.L_x_78:
[C---:B------:R-:W-:Y:S01]  /*3f90*/  LEA R14, R0.reuse, UR52, 0x3 ;  /* 0x00000034000e7c11 */ /* 0x040fe2000f8e18ff */
[----:B------:R-:W-:Y:S01]  /*3fa0*/  @!P4 IMAD R26, R0, 0x2000, R21 ;  /* 0x00002000001ac824 */ /* 0x000fe200078e0215 */
[----:B------:R-:W-:Y:S01]  /*3fb0*/  SHF.L.U32 R13, R25, 0x1f, RZ ;  /* 0x0000001f190d7819 */ /* 0x000fe200000006ff */
[----:B------:R-:W-:Y:S02]  /*3fc0*/  BSSY B1, `(.L_x_79) ;  /* 0x0000004000017945 */ /* 0x000fe40003800000 */
[----:B------:R-:W-:Y:S01]  /*3fd0*/  @!P4 IMAD R15, R153, 0x2, R26 ;  /* 0x00000002990fc824 */ /* 0x000fe200078e021a */
[----:B------:R-:W1:Y:S02]  /*3fe0*/  SYNCS.PHASECHK.TRANS64.TRYWAIT P3, [R14+URZ+0x40], R13 ;  /* 0x0000400d0e0075a7 */ /* 0x000e64000806017f */
[----:B-1----:R-:W-:Y:S05]  /*3ff0*/  @!P3 BRA `(.L_x_80) ;  /* 0x0000005c0010b947 */ /* 0x002fea0003800000 */
.L_x_230:
[----:B------:R-:W-:Y:S05]  /*4000*/  BSYNC B1 ;  /* 0x0000000000017941 */ /* 0x000fea0003800000 */
.L_x_79:
[----:B------:R-:W-:Y:S05]  /*4010*/  @!P4 WARPSYNC.ALL ;  /* 0x000000000000c948 */ /* 0x000fea0003800000 */
[----:B------:R2:W3:Y:S01]  /*4020*/  @!P4 LDSM.16.M88.4 R8, [R26] ;  /* 0x000000001a08c83b */ /* 0x0004e20000000200 */
[----:B------:R-:W-:-:S03]  /*4030*/  IADD3 R0, R0, 0x1, RZ ;  /* 0x0000000100007810 */ /* 0x000fc60007ffe0ff */
[----:B------:R2:W4:Y:S01]  /*4040*/  @!P4 LDSM.16.M88.4 R4, [R15] ;  /* 0x000000000f04c83b */ /* 0x0005220000000200 */
[----:B------:R-:W-:-:S04]  /*4050*/  ISETP.NE.AND P3, PT, R0, 0x4, PT ;  /* 0x000000040000780c */ /* 0x000fc80003f65270 */
[----:B-1----:R-:W-:Y:S02]  /*4060*/  SEL R14, RZ, 0x1, P3 ;  /* 0x00000001ff0e7807 */ /* 0x002fe40001800000 */
[----:B------:R-:W-:Y:S02]  /*4070*/  SEL R0, R0, RZ, P3 ;  /* 0x000000ff00007207 */ /* 0x000fe40001800000 */
[----:B--2---:R-:W-:-:S07]  /*4080*/  LOP3.LUT R25, R25, R14, RZ, 0x3c, !PT ;  /* 0x0000000e19197212 */ /* 0x004fce00078e3cff */
.L_x_77:
[----:B------:R-:W-:Y:S05]  /*4090*/  BSYNC B0 ;  /* 0x0000000000007941 */ /* 0x000fea0003800000 */
.L_x_76:
[--C-:B---3--:R-:W-:Y:S02]  /*40a0*/  HADD2.F32 R14, -RZ, R8.reuse.H0_H0 ;  /* 0x20000008ff0e7230 */ /* 0x108fe40000004100 */
        /* <DEDUP_REMOVED lines=70> */
[----:B------:R-:W-:Y:S02]  /*4510*/  UIADD3 UR8, UR52, 0x6200, URZ ;  /* 0x0000620034087890 */ /* 0x000fe4000fffe03f */
[----:B------:R-:W-:Y:S01]  /*4520*/  UIADD3.X UR7, URZ, UR55, URZ, UP0, !UPT ;  /* 0x000000373f077290 */ /* 0x000fe200087fe43f */
[----:B------:R-:W-:-:S08]  /*4530*/  UMOV UR11, UR47 ;  /* 0x0000002f000b7c82 */ /* 0x000fd00008000000 */
[----:B------:R2:W-:Y:S01]  /*4540*/  UTMASTG.3D [UR8], [UR6] ;  /* 0x00000008060073b5 */ /* 0x0005e20008010000 */
[----:B------:R0:W-:Y:S01]  /*4550*/  UTMACMDFLUSH ;  /* 0x00000000000079b7 */ /* 0x0001e20000000000 */
[----:B--2---:R-:W-:-:S04]  /*4560*/  DEPBAR.LE SB0, 0x1 ;  /* 0x000080400000791a */ /* 0x004fc80000000000 */
.L_x_82:
[----:B------:R-:W-:Y:S05]  /*4570*/  BSYNC B0 ;  /* 0x0000000000007941 */ /* 0x000fea0003800000 */
.L_x_81:
[----:B------:R-:W-:Y:S01]  /*4580*/  VIADD R14, R20, 0x6200 ;  /* 0x00006200140e7836 */ /* 0x000fe20000000000 */
[----:B------:R-:W-:Y:S03]  /*4590*/  BAR.SYNC.DEFER_BLOCKING 0x1, 0x100 ;  /* 0x0044000000007b1d */ /* 0x000fe60000010000 */
[----:B-1----:R-:W-:-:S03]  /*45a0*/  IMAD R3, R153, 0x2, R14 ;  /* 0x0000000299037824 */ /* 0x002fc600078e020e */
[----:B------:R-:W-:Y:S04]  /*45b0*/  BSSY B0, `(.L_x_83) ;  /* 0x0000009000007945 */ /* 0x000fe80003800000 */
[----:B------:R-:W-:Y:S05]  /*45c0*/  @P0 BRA `(.L_x_84) ;  /* 0x00000000001c0947 */ /* 0x000fea0003800000 */
[----:B------:R-:W-:-:S13]  /*45d0*/  ISETP.NE.AND P3, PT, R158, 0x3, PT ;  /* 0x000000039e00780c */ /* 0x000fda0003f65270 */
[----:B------:R-:W-:Y:S05]  /*45e0*/  @!P3 BRA `(.L_x_85) ;  /* 0x000000000004b947 */ /* 0x000fea0003800000 */
[----:B------:R-:W-:Y:S01]  /*45f0*/  BPT.TRAP 0x1 ;  /* 0x000000040000795c */ /* 0x000fe20000300000 */
.L_x_85:
[----:B------:R-:W-:-:S04]  /*4600*/  ULEA UR4, UR5, UR52, 0x3 ;  /* 0x0000003405047291 */ /* 0x000fc8000f8e183f */
[----:B------:R-:W-:-:S04]  /*4610*/  UIADD3 UR4, UR4, 0x60, URZ ;  /* 0x0000006004047890 */ /* 0x000fc8000fffe03f */
[----:B------:R-:W-:-:S09]  /*4620*/  UPRMT UR4, UR51, 0x654, UR4 ;  /* 0x0000065433047896 */ /* 0x000fd20008000004 */
[----:B------:R-:W-:Y:S03]  /*4630*/  SYNCS.ARRIVE.TRANS64.RED.A1T0 RZ, [UR4], RZ ;  /* 0x000000ffffff79a7 */ /* 0x000fe60008100404 */
.L_x_84:
[----:B------:R-:W-:Y:S05]  /*4640*/  BSYNC B0 ;  /* 0x0000000000007941 */ /* 0x000fea0003800000 */
.L_x_83:
        /* <DEDUP_REMOVED lines=8> */
.L_x_88:
[C---:B------:R-:W-:Y:S01]  /*46d0*/  LEA R13, R0.reuse, UR52, 0x3 ;  /* 0x00000034000d7c11 */ /* 0x040fe2000f8e18ff */
[----:B------:R-:W-:Y:S01]  /*46e0*/  BSSY B1, `(.L_x_89) ;  /* 0x0000006000017945 */ /* 0x000fe20003800000 */
[----:B------:R-:W-:Y:S02]  /*46f0*/  SHF.L.U32 R14, R25, 0x1f, RZ ;  /* 0x0000001f190e7819 */ /* 0x000fe400000006ff */
[----:B------:R-:W-:Y:S02]  /*4700*/  @!P4 LEA R26, R0, R21, 0xd ;  /* 0x00000015001ac211 */ /* 0x000fe400078e68ff */
[----:B------:R-:W1:Y:S03]  /*4710*/  SYNCS.PHASECHK.TRANS64.TRYWAIT P3, [R13+URZ+0x40], R14 ;  /* 0x0000400e0d0075a7 */ /* 0x000e66000806017f */
[----:B------:R-:W-:Y:S01]  /*4720*/  @!P4 IMAD R15, R153, 0x2, R26 ;  /* 0x00000002990fc824 */ /* 0x000fe200078e021a */
[----:B-1----:R-:W-:Y:S06]  /*4730*/  @!P3 BRA `(.L_x_90) ;  /* 0x000000540054b947 */ /* 0x002fec0003800000 */
.L_x_231:
[----:B------:R-:W-:Y:S05]  /*4740*/  BSYNC B1 ;  /* 0x0000000000017941 */ /* 0x000fea0003800000 */
.L_x_89:
[----:B------:R-:W-:Y:S05]  /*4750*/  @!P4 WARPSYNC.ALL ;  /* 0x000000000000c948 */ /* 0x000fea0003800000 */
[----:B------:R2:W3:Y:S01]  /*4760*/  @!P4 LDSM.16.M88.4 R8, [R26] ;  /* 0x000000001a08c83b */ /* 0x0004e20000000200 */
[----:B------:R-:W-:-:S03]  /*4770*/  VIADD R0, R0, 0x1 ;  /* 0x0000000100007836 */ /* 0x000fc60000000000 */
[----:B------:R2:W4:Y:S02]  /*4780*/  @!P4 LDSM.16.M88.4 R4, [R15] ;  /* 0x000000000f04c83b */ /* 0x0005240000000200 */
[----:B------:R-:W-:-:S04]  /*4790*/  ISETP.NE.AND P3, PT, R0, 0x4, PT ;  /* 0x000000040000780c */ /* 0x000fc80003f65270 */
[----:B-1----:R-:W-:Y:S02]  /*47a0*/  SEL R14, RZ, 0x1, P3 ;  /* 0x00000001ff0e7807 */ /* 0x002fe40001800000 */
[----:B------:R-:W-:Y:S02]  /*47b0*/  SEL R0, R0, RZ, P3 ;  /* 0x000000ff00007207 */ /* 0x000fe40001800000 */
[----:B--2---:R-:W-:-:S07]  /*47c0*/  LOP3.LUT R25, R25, R14, RZ, 0x3c, !PT ;  /* 0x0000000e19197212 */ /* 0x004fce00078e3cff */
.L_x_87:
[----:B------:R-:W-:Y:S05]  /*47d0*/  BSYNC B0 ;  /* 0x0000000000007941 */ /* 0x000fea0003800000 */
.L_x_86:
        /* <DEDUP_REMOVED lines=59> */
[----:B------:R1:W-:Y:S01]  /*4b90*/  STSM.16.M88.4 [R23], R32 ;  /* 0x0000002017007844 */ /* 0x0003e20000000200 */
        /* <DEDUP_REMOVED lines=17> */
.L_x_92:
[----:B------:R-:W-:Y:S05]  /*4cb0*/  BSYNC B0 ;  /* 0x0000000000007941 */ /* 0x000fea0003800000 */
.L_x_91:
[----:B------:R-:W-:Y:S06]  /*4cc0*/  BAR.SYNC.DEFER_BLOCKING 0x1, 0x100 ;  /* 0x0044000000007b1d */ /* 0x000fec0000010000 */
[----:B------:R-:W-:Y:S04]  /*4cd0*/  BSSY B0, `(.L_x_93) ;  /* 0x0000009000007945 */ /* 0x000fe80003800000 */
[----:B------:R-:W-:Y:S05]  /*4ce0*/  @P0 BRA `(.L_x_94) ;  /* 0x00000000001c0947 */ /* 0x000fea0003800000 */
[----:B------:R-:W-:-:S13]  /*4cf0*/  ISETP.NE.AND P3, PT, R158, 0x3, PT ;  /* 0x000000039e00780c */ /* 0x000fda0003f65270 */
[----:B------:R-:W-:Y:S05]  /*4d00*/  @!P3 BRA `(.L_x_95) ;  /* 0x000000000004b947 */ /* 0x000fea0003800000 */
[----:B------:R-:W-:Y:S01]  /*4d10*/  BPT.TRAP 0x1 ;  /* 0x000000040000795c */ /* 0x000fe20000300000 */
.L_x_95:
[----:B------:R-:W-:-:S04]  /*4d20*/  ULEA UR4, UR5, UR52, 0x3 ;  /* 0x0000003405047291 */ /* 0x000fc8000f8e183f */
[----:B------:R-:W-:-:S04]  /*4d30*/  UIADD3 UR4, UR4, 0x60, URZ ;  /* 0x0000006004047890 */ /* 0x000fc8000fffe03f */
[----:B------:R-:W-:-:S09]  /*4d40*/  UPRMT UR4, UR51, 0x654, UR4 ;  /* 0x0000065433047896 */ /* 0x000fd20008000004 */
[----:B------:R-:W-:Y:S03]  /*4d50*/  SYNCS.ARRIVE.TRANS64.RED.A1T0 RZ, [UR4], RZ ;  /* 0x000000ffffff79a7 */ /* 0x000fe60008100404 */
.L_x_94:
[----:B------:R-:W-:Y:S05]  /*4d60*/  BSYNC B0 ;  /* 0x0000000000007941 */ /* 0x000fea0003800000 */
.L_x_93:
        /* <DEDUP_REMOVED lines=8> */
.L_x_98:
[C---:B------:R-:W-:Y:S01]  /*4df0*/  LEA R13, R0.reuse, UR52, 0x3 ;  /* 0x00000034000d7c11 */ /* 0x040fe2000f8e18ff */
[----:B------:R-:W-:Y:S01]  /*4e00*/  BSSY B1, `(.L_x_99) ;  /* 0x0000006000017945 */ /* 0x000fe20003800000 */
[----:B------:R-:W-:Y:S02]  /*4e10*/  SHF.L.U32 R14, R25, 0x1f, RZ ;  /* 0x0000001f190e7819 */ /* 0x000fe400000006ff */
[----:B------:R-:W-:Y:S02]  /*4e20*/  @!P4 LEA R26, R0, R21, 0xd ;  /* 0x00000015001ac211 */ /* 0x000fe400078e68ff */
[----:B------:R-:W2:Y:S03]  /*4e30*/  SYNCS.PHASECHK.TRANS64.TRYWAIT P3, [R13+URZ+0x40], R14 ;  /* 0x0000400e0d0075a7 */ /* 0x000ea6000806017f */
[----:B------:R-:W-:Y:S01]  /*4e40*/  @!P4 IMAD R15, R153, 0x2, R26 ;  /* 0x00000002990fc824 */ /* 0x000fe200078e021a */
[----:B--2---:R-:W-:Y:S06]  /*4e50*/  @!P3 BRA `(.L_x_100) ;  /* 0x0000004c00a0b947 */ /* 0x004fec0003800000 */
.L_x_232:
[----:B------:R-:W-:Y:S05]  /*4e60*/  BSYNC B1 ;  /* 0x0000000000017941 */ /* 0x000fea0003800000 */
.L_x_99:
[----:B------:R-:W-:Y:S05]  /*4e70*/  @!P4 WARPSYNC.ALL ;  /* 0x000000000000c948 */ /* 0x000fea0003800000 */
[----:B------:R3:W4:Y:S01]  /*4e80*/  @!P4 LDSM.16.M88.4 R8, [R26] ;  /* 0x000000001a08c83b */ /* 0x0007220000000200 */
[----:B------:R-:W-:-:S03]  /*4e90*/  VIADD R0, R0, 0x1 ;  /* 0x0000000100007836 */ /* 0x000fc60000000000 */
[----:B------:R3:W1:Y:S02]  /*4ea0*/  @!P4 LDSM.16.M88.4 R4, [R15] ;  /* 0x000000000f04c83b */ /* 0x0006640000000200 */
[----:B------:R-:W-:-:S04]  /*4eb0*/  ISETP.NE.AND P3, PT, R0, 0x4, PT ;  /* 0x000000040000780c */ /* 0x000fc80003f65270 */
[----:B--2---:R-:W-:Y:S02]  /*4ec0*/  SEL R14, RZ, 0x1, P3 ;  /* 0x00000001ff0e7807 */ /* 0x004fe40001800000 */
[----:B------:R-:W-:Y:S02]  /*4ed0*/  SEL R0, R0, RZ, P3 ;  /* 0x000000ff00007207 */ /* 0x000fe40001800000 */
[----:B---3--:R-:W-:-:S07]  /*4ee0*/  LOP3.LUT R25, R25, R14, RZ, 0x3c, !PT ;  /* 0x0000000e19197212 */ /* 0x008fce00078e3cff */
.L_x_97:
[----:B------:R-:W-:Y:S05]  /*4ef0*/  BSYNC B0 ;  /* 0x0000000000007941 */ /* 0x000fea0003800000 */
.L_x_96:
[--C-:B----4-:R-:W-:Y:S02]  /*4f00*/  HADD2.F32 R14, -RZ, R8.reuse.H0_H0 ;  /* 0x20000008ff0e7230 */ /* 0x110fe40000004100 */
        /* <DEDUP_REMOVED lines=12> */
[C---:B-1----:R-:W-:Y:S01]  /*4fd0*/  FMUL R23, R155.reuse, R60 ;  /* 0x0000003c9b177220 */ /* 0x042fe20000400000 */
        /* <DEDUP_REMOVED lines=63> */
.L_x_102:
[----:B------:R-:W-:Y:S05]  /*53d0*/  BSYNC B0 ;  /* 0x0000000000007941 */ /* 0x000fea0003800000 */
.L_x_101:
[----:B------:R-:W-:Y:S06]  /*53e0*/  BAR.SYNC.DEFER_BLOCKING 0x1, 0x100 ;  /* 0x0044000000007b1d */ /* 0x000fec0000010000 */
[----:B------:R-:W-:Y:S04]  /*53f0*/  BSSY B0, `(.L_x_103) ;  /* 0x0000009000007945 */ /* 0x000fe80003800000 */
[----:B------:R-:W-:Y:S05]  /*5400*/  @P0 BRA `(.L_x_104) ;  /* 0x00000000001c0947 */ /* 0x000fea0003800000 */
[----:B------:R-:W-:-:S13]  /*5410*/  ISETP.NE.AND P3, PT, R158, 0x3, PT ;  /* 0x000000039e00780c */ /* 0x000fda0003f65270 */
[----:B------:R-:W-:Y:S05]  /*5420*/  @!P3 BRA `(.L_x_105) ;  /* 0x000000000004b947 */ /* 0x000fea0003800000 */
[----:B------:R-:W-:Y:S01]  /*5430*/  BPT.TRAP 0x1 ;  /* 0x000000040000795c */ /* 0x000fe20000300000 */
.L_x_105:
[----:B------:R-:W-:-:S04]  /*5440*/  ULEA UR4, UR5, UR52, 0x3 ;  /* 0x0000003405047291 */ /* 0x000fc8000f8e183f */
[----:B------:R-:W-:-:S04]  /*5450*/  UIADD3 UR4, UR4, 0x60, URZ ;  /* 0x0000006004047890 */ /* 0x000fc8000fffe03f */
[----:B------:R-:W-:-:S09]  /*5460*/  UPRMT UR4, UR51, 0x654, UR4 ;  /* 0x0000065433047896 */ /* 0x000fd20008000004 */
[----:B------:R-:W-:Y:S03]  /*5470*/  SYNCS.ARRIVE.TRANS64.RED.A1T0 RZ, [UR4], RZ ;  /* 0x000000ffffff79a7 */ /* 0x000fe60008100404 */
.L_x_104:
[----:B------:R-:W-:Y:S05]  /*5480*/  BSYNC B0 ;  /* 0x0000000000007941 */ /* 0x000fea0003800000 */
.L_x_103:
        /* <DEDUP_REMOVED lines=8> */
.L_x_108:
[C---:B------:R-:W-:Y:S01]  /*5510*/  LEA R13, R0.reuse, UR52, 0x3 ;  /* 0x00000034000d7c11 */ /* 0x040fe2000f8e18ff */
[----:B------:R-:W-:Y:S01]  /*5520*/  BSSY B1, `(.L_x_109) ;  /* 0x0000006000017945 */ /* 0x000fe20003800000 */
[----:B------:R-:W-:Y:S02]  /*5530*/  SHF.L.U32 R14, R25, 0x1f, RZ ;  /* 0x0000001f190e7819 */ /* 0x000fe400000006ff */
[----:B-1----:R-:W-:Y:S02]  /*5540*/  @!P4 LEA R24, R0, R21, 0xd ;  /* 0x000000150018c211 */ /* 0x002fe400078e68ff */
[----:B------:R-:W1:Y:S03]  /*5550*/  SYNCS.PHASECHK.TRANS64.TRYWAIT P3, [R13+URZ+0x40], R14 ;  /* 0x0000400e0d0075a7 */ /* 0x000e66000806017f */
[----:B------:R-:W-:Y:S01]  /*5560*/  @!P4 IMAD R15, R153, 0x2, R24 ;  /* 0x00000002990fc824 */ /* 0x000fe200078e0218 */
[----:B-1----:R-:W-:Y:S06]  /*5570*/  @!P3 BRA `(.L_x_110) ;  /* 0x0000004400ecb947 */ /* 0x002fec0003800000 */
.L_x_233:
[----:B------:R-:W-:Y:S05]  /*5580*/  BSYNC B1 ;  /* 0x0000000000017941 */ /* 0x000fea0003800000 */
.L_x_109:
        /* <DEDUP_REMOVED lines=8> */
.L_x_107:
[----:B------:R-:W-:Y:S05]  /*5610*/  BSYNC B0 ;  /* 0x0000000000007941 */ /* 0x000fea0003800000 */
.L_x_106:
        /* <DEDUP_REMOVED lines=16> */
[----:B----4-:R-:W-:Y:S02]  /*5720*/  HADD2.F32 R34, -RZ, R4.H1_H1 ;  /* 0x30000004ff227230 */ /* 0x010fe40000004100 */
[C---:B------:R-:W-:Y:S01]  /*5730*/  FMUL R145, R155.reuse, R145 ;  /* 0x000000919b917220 */ /* 0x040fe20000400000 */
[----:B------:R-:W-:Y:S02]  /*5740*/  HADD2.F32 R14, -RZ, R8.H0_H0 ;  /* 0x20000008ff0e7230 */ /* 0x000fe40000004100 */
[----:B------:R-:W-:Y:S01]  /*5750*/  FMUL R13, R155, R136 ;  /* 0x000000889b0d7220 */ /* 0x000fe20000400000 */
[----:B------:R-:W-:-:S02]  /*5760*/  HADD2.F32 R32, -RZ, R4.H0_H0 ;  /* 0x20000004ff207230 */ /* 0x000fc40000004100 */
[C---:B------:R-:W-:Y:S01]  /*5770*/  FMUL R29, R155.reuse, R144 ;  /* 0x000000909b1d7220 */ /* 0x040fe20000400000 */
[----:B------:R-:W-:Y:S02]  /*5780*/  HADD2.F32 R36, -RZ, R5.H0_H0 ;  /* 0x20000005ff247230 */ /* 0x000fe40000004100 */
[----:B------:R-:W-:Y:S01]  /*5790*/  FMUL R31, R155, R146 ;  /* 0x000000929b1f7220 */ /* 0x000fe20000400000 */
[C---:B------:R-:W-:Y:S01]  /*57a0*/  FFMA R27, R154.reuse, R28, R27 ;  /* 0x0000001c9a1b7223 */ /* 0x040fe2000000001b */
[C---:B------:R-:W-:Y:S01]  /*57b0*/  FFMA R28, R154.reuse, R30, R143 ;  /* 0x0000001e9a1c7223 */ /* 0x040fe2000000008f */
        /* <DEDUP_REMOVED lines=8> */
[----:B------:R-:W-:Y:S02]  /*5840*/  HADD2.F32 R32, -RZ, R5.H1_H1 ;  /* 0x30000005ff207230 */ /* 0x000fe40000004100 */
[C---:B------:R-:W-:Y:S01]  /*5850*/  FMUL R147, R155.reuse, R147 ;  /* 0x000000939b937220 */ /* 0x040fe20000400000 */
[----:B------:R-:W-:Y:S02]  /*5860*/  HADD2.F32 R36, -RZ, R6.H1_H1 ;  /* 0x30000006ff247230 */ /* 0x000fe40000004100 */
[----:B------:R-:W-:Y:S01]  /*5870*/  FMUL R149, R155, R149 ;  /* 0x000000959b957220 */ /* 0x000fe20000400000 */
[----:B------:R-:W-:-:S02]  /*5880*/  HADD2.F32 R38, -RZ, R7.H0_H0 ;  /* 0x20000007ff267230 */ /* 0x000fc40000004100 */
[C---:B------:R-:W-:Y:S01]  /*5890*/  FMUL R35, R155.reuse, R150 ;  /* 0x000000969b237220 */ /* 0x040fe20000400000 */
[----:B------:R-:W-:Y:S02]  /*58a0*/  HADD2.F32 R40, -RZ, R7.H1_H1 ;  /* 0x30000007ff287230 */ /* 0x000fe40000004100 */
[----:B------:R-:W-:Y:S01]  /*58b0*/  FMUL R151, R155, R151 ;  /* 0x000000979b977220 */ /* 0x000fe20000400000 */
[C---:B------:R-:W-:Y:S01]  /*58c0*/  FFMA R33, R154.reuse, R34, R33 ;  /* 0x000000229a217223 */ /* 0x040fe20000000021 */
[C---:B------:R-:W-:Y:S01]  /*58d0*/  FFMA R14, R154.reuse, R14, R137 ;  /* 0x0000000e9a0e7223 */ /* 0x040fe20000000089 */
        /* <DEDUP_REMOVED lines=33> */
.L_x_112:
[----:B------:R-:W-:Y:S05]  /*5af0*/  BSYNC B0 ;  /* 0x0000000000007941 */ /* 0x000fea0003800000 */
.L_x_111:
[----:B------:R-:W-:Y:S06]  /*5b00*/  BAR.SYNC.DEFER_BLOCKING 0x1, 0x100 ;  /* 0x0044000000007b1d */ /* 0x000fec0000010000 */
[----:B------:R-:W-:Y:S04]  /*5b10*/  BSSY B0, `(.L_x_113) ;  /* 0x0000009000007945 */ /* 0x000fe80003800000 */
[----:B------:R-:W-:Y:S05]  /*5b20*/  @P0 BRA `(.L_x_114) ;  /* 0x00000000001c0947 */ /* 0x000fea0003800000 */
[----:B------:R-:W-:-:S13]  /*5b30*/  ISETP.NE.AND P3, PT, R158, 0x3, PT ;  /* 0x000000039e00780c */ /* 0x000fda0003f65270 */
[----:B------:R-:W-:Y:S05]  /*5b40*/  @!P3 BRA `(.L_x_115) ;  /* 0x000000000004b947 */ /* 0x000fea0003800000 */
[----:B------:R-:W-:Y:S01]  /*5b50*/  BPT.TRAP 0x1 ;  /* 0x000000040000795c */ /* 0x000fe20000300000 */
.L_x_115:
[----:B------:R-:W-:-:S04]  /*5b60*/  ULEA UR4, UR5, UR52, 0x3 ;  /* 0x0000003405047291 */ /* 0x000fc8000f8e183f */
[----:B------:R-:W-:-:S04]  /*5b70*/  UIADD3 UR4, UR4, 0x60, URZ ;  /* 0x0000006004047890 */ /* 0x000fc8000fffe03f */
[----:B------:R-:W-:-:S09]  /*5b80*/  UPRMT UR4, UR51, 0x654, UR4 ;  /* 0x0000065433047896 */ /* 0x000fd20008000004 */
[----:B------:R-:W-:Y:S03]  /*5b90*/  SYNCS.ARRIVE.TRANS64.RED.A1T0 RZ, [UR4], RZ ;  /* 0x000000ffffff79a7 */ /* 0x000fe60008100404 */
.L_x_114:
[----:B------:R-:W-:Y:S05]  /*5ba0*/  BSYNC B0 ;  /* 0x0000000000007941 */ /* 0x000fea0003800000 */
.L_x_113:
        /* <DEDUP_REMOVED lines=8> */
.L_x_118:
[----:B------:R-:W-:Y:S01]  /*5c30*/  SHF.L.U32 R25, R25, 0x1f, RZ ;  /* 0x0000001f19197819 */ /* 0x000fe200000006ff */
[----:B------:R-:W-:Y:S01]  /*5c40*/  BSSY B1, `(.L_x_119) ;  /* 0x0000006000017945 */ /* 0x000fe20003800000 */
[C---:B------:R-:W-:Y:S02]  /*5c50*/  LEA R14, R0.reuse, UR52, 0x3 ;  /* 0x00000034000e7c11 */ /* 0x040fe4000f8e18ff */
[----:B------:R-:W-:Y:S02]  /*5c60*/  @!P4 LEA R0, R0, R21, 0xd ;  /* 0x000000150000c211 */ /* 0x000fe400078e68ff */
[----:B------:R-:W2:Y:S03]  /*5c70*/  SYNCS.PHASECHK.TRANS64.TRYWAIT P3, [R14+URZ+0x40], R25 ;  /* 0x000040190e0075a7 */ /* 0x000ea6000806017f */
[----:B-1----:R-:W-:Y:S01]  /*5c80*/  @!P4 IMAD R12, R153, 0x2, R0 ;  /* 0x00000002990cc824 */ /* 0x002fe200078e0200 */
[----:B--2---:R-:W-:Y:S06]  /*5c90*/  @!P3 BRA `(.L_x_120) ;  /* 0x000000400038b947 */ /* 0x004fec0003800000 */
.L_x_234:
[----:B------:R-:W-:Y:S05]  /*5ca0*/  BSYNC B1 ;  /* 0x0000000000017941 */ /* 0x000fea0003800000 */
.L_x_119:
[----:B------:R-:W-:Y:S05]  /*5cb0*/  @!P4 WARPSYNC.ALL ;  /* 0x000000000000c948 */ /* 0x000fea0003800000 */
[----:B------:R2:W3:Y:S04]  /*5cc0*/  @!P4 LDSM.16.M88.4 R8, [R0] ;  /* 0x000000000008c83b */ /* 0x0004e80000000200 */
[----:B------:R2:W4:Y:S02]  /*5cd0*/  @!P4 LDSM.16.M88.4 R4, [R12] ;  /* 0x000000000c04c83b */ /* 0x0005240000000200 */
.L_x_117:
[----:B------:R-:W-:Y:S05]  /*5ce0*/  BSYNC B0 ;  /* 0x0000000000007941 */ /* 0x000fea0003800000 */
.L_x_116:
[----:B---3--:R-:W-:Y:S02]  /*5cf0*/  HADD2.F32 R21, -RZ, R9.H0_H0 ;  /* 0x20000009ff157230 */ /* 0x008fe40000004100 */
[C---:B-1----:R-:W-:Y:S01]  /*5d00*/  FMUL R41, R155.reuse, R72 ;  /* 0x000000489b297220 */ /* 0x042fe20000400000 */
[----:B------:R-:W-:Y:S02]  /*5d10*/  HADD2.F32 R27, -RZ, R11.H0_H0 ;  /* 0x2000000bff1b7230 */ /* 0x000fe40000004100 */
[C---:B--2---:R-:W-:Y:S01]  /*5d20*/  FMUL R0, R155.reuse, R73 ;  /* 0x000000499b007220 */ /* 0x044fe20000400000 */
[--C-:B------:R-:W-:Y:S02]  /*5d30*/  HADD2.F32 R13, -RZ, R8.reuse.H0_H0 ;  /* 0x20000008ff0d7230 */ /* 0x100fe40000004100 */
[C---:B------:R-:W-:Y:S01]  /*5d40*/  FMUL R74, R155.reuse, R74 ;  /* 0x0000004a9b4a7220 */ /* 0x040fe20000400000 */
[----:B------:R-:W-:Y:S02]  /*5d50*/  HADD2.F32 R15, -RZ, R8.H1_H1 ;  /* 0x30000008ff0f7230 */ /* 0x000fe40000004100 */
[----:B------:R-:W-:Y:S01]  /*5d60*/  FMUL R8, R155, R75 ;  /* 0x0000004b9b087220 */ /* 0x000fe20000400000 */
[----:B------:R-:W-:-:S02]  /*5d70*/  HADD2.F32 R9, -RZ, R9.H1_H1 ;  /* 0x30000009ff097230 */ /* 0x000fc40000004100 */
[C---:B------:R-:W-:Y:S01]  /*5d80*/  FMUL R76, R155.reuse, R76 ;  /* 0x0000004c9b4c7220 */ /* 0x040fe20000400000 */
[--C-:B------:R-:W-:Y:S02]  /*5d90*/  HADD2.F32 R23, -RZ, R10.reuse.H0_H0 ;  /* 0x2000000aff177230 */ /* 0x100fe40000004100 */
[C---:B------:R-:W-:Y:S01]  /*5da0*/  FMUL R78, R155.reuse, R78 ;  /* 0x0000004e9b4e7220 */ /* 0x040fe20000400000 */
[----:B------:R-:W-:Y:S02]  /*5db0*/  HADD2.F32 R25, -RZ, R10.H1_H1 ;  /* 0x3000000aff197230 */ /* 0x000fe40000004100 */
[C---:B------:R-:W-:Y:S01]  /*5dc0*/  FMUL R10, R155.reuse, R77 ;  /* 0x0000004d9b0a7220 */ /* 0x040fe20000400000 */
[----:B------:R-:W-:Y:S02]  /*5dd0*/  HADD2.F32 R11, -RZ, R11.H1_H1 ;  /* 0x3000000bff0b7230 */ /* 0x000fe40000004100 */
[----:B------:R-:W-:Y:S01]  /*5de0*/  FMUL R12, R155, R79 ;  /* 0x0000004f9b0c7220 */ /* 0x000fe20000400000 */
[----:B----4-:R-:W-:-:S02]  /*5df0*/  HADD2.F32 R33, -RZ, R5.H0_H0 ;  /* 0x20000005ff217230 */ /* 0x010fc40000004100 */
[C---:B------:R-:W-:Y:S01]  /*5e00*/  FMUL R84, R155.reuse, R84 ;  /* 0x000000549b547220 */ /* 0x040fe20000400000 */
[--C-:B------:R-:W-:Y:S02]  /*5e10*/  HADD2.F32 R35, -RZ, R6.reuse.H0_H0 ;  /* 0x20000006ff237230 */ /* 0x100fe40000004100 */
[C---:B------:R-:W-:Y:S01]  /*5e20*/  FMUL R26, R155.reuse, R85 ;  /* 0x000000559b1a7220 */ /* 0x040fe20000400000 */
[----:B------:R-:W-:Y:S02]  /*5e30*/  HADD2.F32 R37, -RZ, R6.H1_H1 ;  /* 0x30000006ff257230 */ /* 0x000fe40000004100 */
[C---:B------:R-:W-:Y:S01]  /*5e40*/  FMUL R80, R155.reuse, R80 ;  /* 0x000000509b507220 */ /* 0x040fe20000400000 */
[----:B------:R-:W-:Y:S02]  /*5e50*/  HADD2.F32 R39, -RZ, R7.H0_H0 ;  /* 0x20000007ff277230 */ /* 0x000fe40000004100 */
[----:B------:R-:W-:Y:S01]  /*5e60*/  FMUL R14, R155, R81 ;  /* 0x000000519b0e7220 */ /* 0x000fe20000400000 */
        /* <DEDUP_REMOVED lines=33> */
[----:B------:R-:W-:Y:S02]  /*6080*/  F2FP.RELU.F16.F32.PACK_AB R33, R24, R33 ;  /* 0x000000211821723e */ /* 0x000fe400000008ff */
        /* <DEDUP_REMOVED lines=19> */
.L_x_122:
[----:B------:R-:W-:Y:S05]  /*61c0*/  BSYNC B0 ;  /* 0x0000000000007941 */ /* 0x000fea0003800000 */
.L_x_121:
[----:B------:R-:W-:Y:S06]  /*61d0*/  BAR.SYNC.DEFER_BLOCKING 0x1, 0x100 ;  /* 0x0044000000007b1d */ /* 0x000fec0000010000 */
[----:B------:R-:W-:Y:S04]  /*61e0*/  BSSY B0, `(.L_x_123) ;  /* 0x0000009000007945 */ /* 0x000fe80003800000 */
[----:B------:R-:W-:Y:S05]  /*61f0*/  @P0 BRA `(.L_x_124) ;  /* 0x00000000001c0947 */ /* 0x000fea0003800000 */
[----:B------:R-:W-:-:S13]  /*6200*/  ISETP.NE.AND P0, PT, R158, 0x3, PT ;  /* 0x000000039e00780c */ /* 0x000fda0003f05270 */
[----:B------:R-:W-:Y:S05]  /*6210*/  @!P0 BRA `(.L_x_125) ;  /* 0x0000000000048947 */ /* 0x000fea0003800000 */
[----:B------:R-:W-:Y:S01]  /*6220*/  BPT.TRAP 0x1 ;  /* 0x000000040000795c */ /* 0x000fe20000300000 */
.L_x_125:
[----:B------:R-:W-:-:S04]  /*6230*/  ULEA UR4, UR36, UR52, 0x3 ;  /* 0x0000003424047291 */ /* 0x000fc8000f8e183f */
[----:B------:R-:W-:-:S04]  /*6240*/  UIADD3 UR4, UR4, 0x60, URZ ;  /* 0x0000006004047890 */ /* 0x000fc8000fffe03f */
[----:B------:R-:W-:-:S09]  /*6250*/  UPRMT UR4, UR51, 0x654, UR4 ;  /* 0x0000065433047896 */ /* 0x000fd20008000004 */
[----:B------:R-:W-:Y:S03]  /*6260*/  SYNCS.ARRIVE.TRANS64.RED.A1T0 RZ, [UR4], RZ ;  /* 0x000000ffffff79a7 */ /* 0x000fe60008100404 */
.L_x_124:
[----:B------:R-:W-:Y:S05]  /*6270*/  BSYNC B0 ;  /* 0x0000000000007941 */ /* 0x000fea0003800000 */
.L_x_123:
[----:B------:R-:W-:Y:S01]  /*6280*/  IADD3 R16, P0, R16, UR40, RZ ;  /* 0x0000002810107c10 */ /* 0x000fe2000ff1e0ff */
[----:B------:R-:W-:Y:S01]  /*6290*/  ULDC.64 UR4, c[0x0][0x8f8] ;  /* 0x00023e0000047ab9 */ /* 0x000fe20000000a00 */
[----:B------:R-:W-:Y:S01]  /*62a0*/  UIADD3 UR36, UR36, 0x1, URZ ;  /* 0x0000000124247890 */ /* 0x000fe2000fffe03f */
[----:B------:R-:W-:Y:S01]  /*62b0*/  PRMT R0, RZ, 0x7610, R0 ;  /* 0x00007610ff007816 */ /* 0x000fe20000000000 */
[----:B------:R-:W-:Y:S01]  /*62c0*/  UMOV UR47, 0xffffffff ;  /* 0xffffffff002f7882 */ /* 0x000fe20000000000 */
[----:B------:R-:W-:Y:S01]  /*62d0*/  IADD3.X R17, R17, UR38, RZ, P0, !PT ;  /* 0x0000002611117c10 */ /* 0x000fe200087fe4ff */
[----:B------:R-:W-:Y:S01]  /*62e0*/  UISETP.NE.AND UP0, UPT, UR36, 0x4, UPT ;  /* 0x000000042400788c */ /* 0x000fe2000bf05270 */
[----:B------:R-:W-:Y:S01]  /*62f0*/  ISETP.GE.U32.AND P0, PT, R16, UR4, PT ;  /* 0x0000000410007c0c */ /* 0x000fe2000bf06070 */
[----:B------:R-:W-:Y:S01]  /*6300*/  IMAD.MOV.U32 R23, RZ, RZ, -0x1 ;  /* 0xffffffffff177424 */ /* 0x000fe200078e00ff */
[----:B------:R-:W-:Y:S01]  /*6310*/  MOV R156, 0xffffffff ;  /* 0xffffffff009c7802 */ /* 0x000fe20000000f00 */
[----:B------:R-:W-:Y:S01]  /*6320*/  USEL UR36, UR36, URZ, UP0 ;  /* 0x0000003f24247287 */ /* 0x000fe20008000000 */
[----:B------:R-:W-:-:S13]  /*6330*/  ISETP.GE.U32.AND.EX P0, PT, R17, UR5, PT, P0 ;  /* 0x0000000511007c0c */ /* 0x000fda000bf06100 */
[----:B------:R-:W-:Y:S05]  /*6340*/  @P0 BRA `(.L_x_126) ;  /* 0x0000000400680947 */ /* 0x000fea0003800000 */
[----:B------:R-:W1:Y:S01]  /*6350*/  S2R R12, SR_CTAID.X ;  /* 0x00000000000c7919 */ /* 0x000e620000002500 */
[----:B------:R-:W2:Y:S01]  /*6360*/  LDC.64 R10, c[0x0][0x8d0] ;  /* 0x00023400ff0a7b82 */ /* 0x000ea20000000a00 */
[----:B------:R-:W-:Y:S01]  /*6370*/  ULDC UR4, c[0x0][0x150] ;  /* 0x0000540000047ab9 */ /* 0x000fe20000000800 */
[----:B------:R-:W-:Y:S01]  /*6380*/  IMAD.MOV.U32 R8, RZ, RZ, R16 ;  /* 0x000000ffff087224 */ /* 0x000fe200078e0010 */
[----:B------:R-:W3:Y:S01]  /*6390*/  S2R R24, SR_CTAID.Y ;  /* 0x0000000000187919 */ /* 0x000ee20000002600 */
[----:B------:R-:W-:-:S04]  /*63a0*/  IMAD.MOV.U32 R9, RZ, RZ, R17 ;  /* 0x000000ffff097224 */ /* 0x000fc800078e0011 */
[----:B------:R-:W4:Y:S08]  /*63b0*/  LDC R25, c[0x0][0x144] ;  /* 0x00005100ff197b82 */ /* 0x000f300000000800 */
[----:B------:R-:W3:Y:S08]  /*63c0*/  LDC R0, c[0x0][0x8d8] ;  /* 0x00023600ff007b82 */ /* 0x000ef00000000800 */
[----:B------:R-:W3:Y:S01]  /*63d0*/  LDC.64 R14, c[0x0][0x8c8] ;  /* 0x00023200ff0e7b82 */ /* 0x000ee20000000a00 */
[----:B--2---:R-:W-:-:S04]  /*63e0*/  ISETP.NE.U32.AND P0, PT, R10, RZ, PT ;  /* 0x000000ff0a00720c */ /* 0x004fc80003f05070 */
[----:B------:R-:W-:Y:S02]  /*63f0*/  ISETP.NE.AND.EX P0, PT, R11, RZ, PT, P0 ;  /* 0x000000ff0b00720c */ /* 0x000fe40003f05300 */
[----:B-1----:R-:W-:-:S05]  /*6400*/  I2FP.F32.U32 R3, R12 ;  /* 0x0000000c00037245 */ /* 0x002fca0000201000 */
[----:B------:R-:W-:-:S04]  /*6410*/  FMUL R3, R3, UR4 ;  /* 0x0000000403037c20 */ /* 0x000fc80008400000 */
[----:B------:R1:W2:Y:S02]  /*6420*/  F2I.U32.TRUNC.NTZ R23, R3 ;  /* 0x0000000300177305 */ /* 0x0002a4000020f000 */
[----:B----4-:R-:W-:Y:S05]  /*6430*/  @!P0 BRA `(.L_x_127) ;  /* 0x0000000000288947 */ /* 0x010fea0003800000 */
[----:B-1----:R-:W1:Y:S02]  /*6440*/  LDC R3, c[0x0][0x8dc] ;  /* 0x00023700ff037b82 */ /* 0x002e640000000800 */
        /* <DEDUP_REMOVED lines=9> */
.L_x_127:
[----:B------:R-:W4:Y:S01]  /*64e0*/  LDC.64 R20, c[0x0][0x8e8] ;  /* 0x00023a00ff147b82 */ /* 0x000f220000000a00 */
[-C--:B---3--:R-:W-:Y:S01]  /*64f0*/  SHF.R.U64 R31, R8, R0.reuse, R9 ;  /* 0x00000000081f7219 */ /* 0x088fe20000001209 */
[----:B--2---:R-:W-:Y:S01]  /*6500*/  IMAD.MOV R23, RZ, RZ, -R23 ;  /* 0x000000ffff177224 */ /* 0x004fe200078e0a17 */
[----:B------:R-:W-:Y:S01]  /*6510*/  SHF.R.U32.HI R0, RZ, R0, R9 ;  /* 0x00000000ff007219 */ /* 0x000fe20000011609 */
[----:B------:R-:W-:Y:S01]  /*6520*/  ULDC UR4, c[0x0][0x154] ;  /* 0x0000550000047ab9 */ /* 0x000fe20000000800 */
[----:B-1----:R-:W-:Y:S01]  /*6530*/  IADD3 R3, P0, RZ, -R31, RZ ;  /* 0x8000001fff037210 */ /* 0x002fe20007f1e0ff */
[----:B------:R-:W-:Y:S02]  /*6540*/  IMAD R26, R25, R23, R12 ;  /* 0x00000017191a7224 */ /* 0x000fe400078e020c */
[----:B------:R-:W1:Y:S01]  /*6550*/  LDC R6, c[0x0][0x8c0] ;  /* 0x00023000ff067b82 */ /* 0x000e620000000800 */
[----:B------:R-:W-:Y:S01]  /*6560*/  IADD3.X R5, RZ, ~R0, RZ, P0, !PT ;  /* 0x80000000ff057210 */ /* 0x000fe200007fe4ff */
[----:B------:R-:W-:-:S04]  /*6570*/  IMAD.MOV.U32 R7, RZ, RZ, 0x1 ;  /* 0x00000001ff077424 */ /* 0x000fc800078e00ff */
[-C--:B------:R-:W-:Y:S02]  /*6580*/  IMAD R0, R5, R14.reuse, RZ ;  /* 0x0000000e05007224 */ /* 0x080fe400078e02ff */
[----:B------:R-:W2:Y:S01]  /*6590*/  LDC R8, c[0x0][0x8b0] ;  /* 0x00022c00ff087b82 */ /* 0x000ea20000000800 */
[----:B------:R-:W-:-:S04]  /*65a0*/  IMAD.WIDE.U32 R4, R3, R14, R16 ;  /* 0x0000000e03047225 */ /* 0x000fc800078e0010 */
[----:B------:R-:W-:Y:S01]  /*65b0*/  IMAD R3, R3, R15, R0 ;  /* 0x0000000f03037224 */ /* 0x000fe200078e0200 */
[----:B------:R-:W-:Y:S02]  /*65c0*/  I2FP.F32.U32 R0, R24 ;  /* 0x0000001800007245 */ /* 0x000fe40000201000 */
[----:B------:R-:W3:Y:S01]  /*65d0*/  LDC R28, c[0x0][0x900] ;  /* 0x00024000ff1c7b82 */ /* 0x000ee20000000800 */
[----:B------:R-:W-:Y:S01]  /*65e0*/  IMAD.IADD R3, R5, 0x1, R3 ;  /* 0x0000000105037824 */ /* 0x000fe200078e0203 */
[----:B----4-:R-:W-:Y:S01]  /*65f0*/  ISETP.NE.U32.AND P0, PT, R20, RZ, PT ;  /* 0x000000ff1400720c */ /* 0x010fe20003f05070 */
[----:B------:R-:W-:Y:S01]  /*6600*/  FMUL R0, R0, UR4 ;  /* 0x0000000400007c20 */ /* 0x000fe20008400000 */
[----:B------:R-:W-:Y:S02]  /*6610*/  MOV R5, 0xffffffff ;  /* 0xffffffff00057802 */ /* 0x000fe40000000f00 */
[----:B------:R-:W-:Y:S01]  /*6620*/  ISETP.NE.AND.EX P0, PT, R21, RZ, PT, P0 ;  /* 0x000000ff1500720c */ /* 0x000fe20003f05300 */
[----:B------:R4:W3:Y:S01]  /*6630*/  F2I.U32.TRUNC.NTZ R13, R0 ;  /* 0x00000000000d7305 */ /* 0x0008e2000020f000 */
[----:B------:R-:W4:Y:S01]  /*6640*/  LDC R15, c[0x0][0x148] ;  /* 0x00005200ff0f7b82 */ /* 0x000f220000000800 */
[----:B-1----:R-:W-:-:S02]  /*6650*/  SHF.R.U64 R12, R4, R6, R3 ;  /* 0x00000006040c7219 */ /* 0x002fc40000001203 */
[----:B------:R-:W-:-:S05]  /*6660*/  SHF.R.U32.HI R3, RZ, R6, R3 ;  /* 0x00000006ff037219 */ /* 0x000fca0000011603 */
[----:B------:R-:W1:Y:S01]  /*6670*/  LDC R25, c[0x0][0x8a8] ;  /* 0x00022a00ff197b82 */ /* 0x000e620000000800 */
[-CC-:B--2---:R-:W-:Y:S02]  /*6680*/  SHF.R.U64 R10, R12, R8.reuse, R3.reuse ;  /* 0x000000080c0a7219 */ /* 0x184fe40000001203 */
[----:B------:R-:W-:-:S05]  /*6690*/  SHF.R.U32.HI R3, RZ, R8, R3 ;  /* 0x00000008ff037219 */ /* 0x000fca0000011603 */
[----:B------:R-:W2:Y:S01]  /*66a0*/  LDC R27, c[0x0][0x8f0] ;  /* 0x00023c00ff1b7b82 */ /* 0x000ea20000000800 */
[-C--:B---3--:R-:W-:Y:S02]  /*66b0*/  SHF.L.U32 R4, R5, R28.reuse, RZ ;  /* 0x0000001c05047219 */ /* 0x088fe400000006ff */
[-CC-:B------:R-:W-:Y:S02]  /*66c0*/  SHF.R.U64 R14, R10, R28.reuse, R3.reuse ;  /* 0x0000001c0a0e7219 */ /* 0x180fe40000001203 */
[----:B------:R-:W-:Y:S02]  /*66d0*/  SHF.R.U32.HI R5, RZ, R28, R3 ;  /* 0x0000001cff057219 */ /* 0x000fe40000011603 */
[----:B------:R-:W-:Y:S01]  /*66e0*/  LOP3.LUT R23, RZ, R4, RZ, 0x33, !PT ;  /* 0x00000004ff177212 */ /* 0x000fe200078e33ff */
[----:B------:R-:W3:Y:S01]  /*66f0*/  LDC R29, c[0x0][0x8e0] ;  /* 0x00023800ff1d7b82 */ /* 0x000ee20000000800 */
[----:B------:R-:W-:Y:S02]  /*6700*/  SHF.L.U32 R28, R7, R28, RZ ;  /* 0x0000001c071c7219 */ /* 0x000fe400000006ff */
[----:B------:R-:W-:-:S05]  /*6710*/  MOV R4, R14 ;  /* 0x0000000e00047202 */ /* 0x000fca0000000f00 */
[----:B------:R-:W1:Y:S01]  /*6720*/  LDC R30, c[0x0][0x8b8] ;  /* 0x00022e00ff1e7b82 */ /* 0x000e620000000800 */
[----:B------:R-:W-:Y:S05]  /*6730*/  @!P0 BRA `(.L_x_128) ;  /* 0x0000000000288947 */ /* 0x000fea0003800000 */
[----:B------:R-:W5:Y:S02]  /*6740*/  LDC R3, c[0x0][0x8f4] ;  /* 0x00023d00ff037b82 */ /* 0x000f640000000800 */
[----:B-----5:R-:W-:-:S05]  /*6750*/  IADD3 R3, P0, R14, R3, RZ ;  /* 0x000000030e037210 */ /* 0x020fca0007f1e0ff */
[----:B------:R-:W-:-:S04]  /*6760*/  IMAD.X R11, RZ, RZ, R5, P0 ;  /* 0x000000ffff0b7224 */ /* 0x000fc800000e0605 */
[----:B------:R-:W-:-:S04]  /*6770*/  IMAD.WIDE.U32 R4, R11, R20, RZ ;  /* 0x000000140b047225 */ /* 0x000fc800078e00ff */
[----:B------:R-:W-:-:S04]  /*6780*/  IMAD.WIDE.U32 R6, P0, R3, R21, R4 ;  /* 0x0000001503067225 */ /* 0x000fc80007800004 */
[----:B------:R-:W-:Y:S01]  /*6790*/  IMAD.WIDE.U32 R4, R3, R20, RZ ;  /* 0x0000001403047225 */ /* 0x000fe200078e00ff */
[----:B------:R-:W-:-:S03]  /*67a0*/  IADD3.X R9, RZ, RZ, RZ, P0, !PT ;  /* 0x000000ffff097210 */ /* 0x000fc600007fe4ff */
[----:B------:R-:W-:Y:S01]  /*67b0*/  IMAD.MOV.U32 R8, RZ, RZ, R7 ;  /* 0x000000ffff087224 */ /* 0x000fe200078e0007 */
[----:B------:R-:W-:-:S05]  /*67c0*/  IADD3 RZ, P0, R5, R6, RZ ;  /* 0x0000000605ff7210 */ /* 0x000fca0007f1e0ff */
[----:B------:R-:W-:-:S08]  /*67d0*/  IMAD.WIDE.U32.X R4, R11, R21, R8, P0 ;  /* 0x000000150b047225 */ /* 0x000fd000000e0408 */
.L_x_128:
[----:B------:R-:W-:Y:S02]  /*67e0*/  ISETP.NE.AND P0, PT, R2, 0x1, PT ;  /* 0x000000010200780c */ /* 0x000fe40003f05270 */
[----:B--2-4-:R-:W-:Y:S01]  /*67f0*/  SHF.R.U64 R0, R4, R27, R5 ;  /* 0x0000001b04007219 */ /* 0x014fe20000001205 */
[----:B-1----:R-:W-:Y:S01]  /*6800*/  VIADD R5, R25, 0xffffffff ;  /* 0xffffffff19057836 */ /* 0x002fe20000000000 */
[----:B------:R-:W-:Y:S02]  /*6810*/  LOP3.LUT R23, R10, R23, RZ, 0xc0, !PT ;  /* 0x000000170a177212 */ /* 0x000fe400078ec0ff */
[----:B------:R-:W-:Y:S02]  /*6820*/  IADD3 R13, -R13, RZ, RZ ;  /* 0x000000ff0d0d7210 */ /* 0x000fe40007ffe1ff */
[----:B------:R-:W-:Y:S01]  /*6830*/  IADD3 R3, -R0, RZ, RZ ;  /* 0x000000ff00037210 */ /* 0x000fe20007ffe1ff */
[----:B------:R-:W-:Y:S01]  /*6840*/  IMAD R23, R28, R0, R23 ;  /* 0x000000001c177224 */ /* 0x000fe200078e0217 */
[----:B------:R-:W-:-:S02]  /*6850*/  LOP3.LUT R5, R12, R5, RZ, 0xc0, !PT ;  /* 0x000000050c057212 */ /* 0x000fc400078ec0ff */
[----:B------:R-:W-:Y:S01]  /*6860*/  R2UR UR47, R31 ;  /* 0x000000001f2f72ca */ /* 0x000fe200000e0000 */
[----:B------:R-:W-:Y:S02]  /*6870*/  @P0 IMAD R26, R15, R13, R24 ;  /* 0x0000000d0f1a0224 */ /* 0x000fe400078e0218 */
[----:B---3--:R-:W-:Y:S02]  /*6880*/  IMAD R0, R3, R29, R14 ;  /* 0x0000001d03007224 */ /* 0x008fe400078e020e */
[----:B------:R-:W-:Y:S02]  /*6890*/  IMAD R23, R23, R30, R26 ;  /* 0x0000001e17177224 */ /* 0x000fe400078e021a */
[----:B------:R-:W-:Y:S02]  /*68a0*/  IMAD R0, R0, R25, R5 ;  /* 0x0000001900007224 */ /* 0x000fe400078e0205 */
[----:B------:R-:W-:-:S03]  /*68b0*/  IMAD.MOV.U32 R3, RZ, RZ, 0x1 ;  /* 0x00000001ff037424 */ /* 0x000fc600078e00ff */
[----:B------:R-:W-:Y:S02]  /*68c0*/  SEL R156, R0, R23, !P0 ;  /* 0x00000017009c7207 */ /* 0x000fe40004000000 */
[----:B------:R-:W-:Y:S02]  /*68d0*/  SEL R23, R23, R0, !P0 ;  /* 0x0000000017177207 */ /* 0x000fe40004000000 */
[----:B------:R-:W-:-:S07]  /*68e0*/  PRMT R0, R3, 0x7610, R0 ;  /* 0x0000761003007816 */ /* 0x000fce0000000000 */
.L_x_126:
[----:B------:R-:W-:Y:S01]  /*68f0*/  UIADD3 UR49, UR50, UR49, URZ ;  /* 0x0000003132317290 */ /* 0x000fe2000fffe03f */
[----:B------:R-:W-:Y:S01]  /*6900*/  LOP3.LUT P0, RZ, R0, 0xff, RZ, 0xc0, !PT ;  /* 0x000000ff00ff7812 */ /* 0x000fe2000780c0ff */
[----:B------:R-:W-:Y:S02]  /*6910*/  UIADD3 UR39, UR39, 0x8, URZ ;  /* 0x0000000827277890 */ /* 0x000fe4000fffe03f */
[----:B------:R-:W-:Y:S02]  /*6920*/  USHF.R.U32.HI UR4, URZ, 0x2, UR49 ;  /* 0x000000023f047899 */ /* 0x000fe40008011631 */
[----:B------:R-:W-:Y:S02]  /*6930*/  UISETP.GT.U32.AND UP0, UPT, UR49, 0x3, UPT ;  /* 0x000000033100788c */ /* 0x000fe4000bf04070 */
[----:B------:R-:W-:Y:S02]  /*6940*/  ULOP3.LUT UR4, UR4, 0x1, URZ, 0xc0, !UPT ;  /* 0x0000000104047892 */ /* 0x000fe4000f8ec03f */
[----:B------:R-:W-:-:S02]  /*6950*/  UISETP.LT.U32.AND UP1, UPT, UR50, 0x4, UP0 ;  /* 0x000000043200788c */ /* 0x000fc40008721070 */
[----:B------:R-:W-:Y:S02]  /*6960*/  UISETP.NE.U32.AND UP2, UPT, UR4, 0x1, UPT ;  /* 0x000000010400788c */ /* 0x000fe4000bf45070 */
[----:B------:R-:W-:Y:S02]  /*6970*/  USEL UR5, URZ, 0x1, !UP1 ;  /* 0x000000013f057887 */ /* 0x000fe4000c800000 */
[----:B------:R-:W-:Y:S02]  /*6980*/  UISETP.GT.U32.AND UP0, UPT, UR50, 0x3, !UP2 ;  /* 0x000000033200788c */ /* 0x000fe4000d704070 */
[----:B------:R-:W-:Y:S02]  /*6990*/  ULOP3.LUT UR49, UR49, 0x3, URZ, 0xc0, !UPT ;  /* 0x0000000331317892 */ /* 0x000fe4000f8ec03f */
[----:B------:R-:W-:-:S04]  /*69a0*/  USEL UR4, URZ, 0x1, !UP0 ;  /* 0x000000013f047887 */ /* 0x000fc8000c000000 */
[----:B------:R-:W-:Y:S01]  /*69b0*/  ULOP3.LUT UR48, UR4, UR48, UR5, 0x96, !UPT ;  /* 0x0000003004307292 */ /* 0x000fe2000f8e9605 */
[----:B------:R-:W-:Y:S11]  /*69c0*/  @P0 BRA `(.L_x_129) ;  /* 0xffffffa800a40947 */ /* 0x000ff6000383ffff */
[----:B------:R-:W-:-:S13]  /*69d0*/  PLOP3.LUT P0, PT, PT, PT, PT, 0x8, 0x0 ;  /* 0x000000000000781c */ /* 0x000fda0003f0e170 */
.L_x_18:
[----:B------:R-:W-:Y:S05]  /*69e0*/  @P0 BRA `(.L_x_10) ;  /* 0x0000003000200947 */ /* 0x000fea0003800000 */
[----:B------:R-:W-:Y:S01]  /*69f0*/  ULDC.64 UR6, c[0x0][0x588] ;  /* 0x0001620000067ab9 */ /* 0x000fe20000000a00 */
[----:B------:R-:W-:Y:S01]  /*6a00*/  ISETP.NE.AND.EX P1, PT, R160, RZ, PT, P1 ;  /* 0x000000ffa000720c */ /* 0x000fe20003f25310 */
[----:B------:R-:W-:-:S04]  /*6a10*/  DEPBAR.LE SB0, 0x0 ;  /* 0x000080000000791a */ /* 0x000fc80000000000 */
[----:B------:R-:W-:Y:S01]  /*6a20*/  ISETP.NE.U32.AND P0, PT, RZ, UR6, PT ;  /* 0x00000006ff007c0c */ /* 0x000fe2000bf05070 */
[----:B------:R-:W-:Y:S03]  /*6a30*/  BSSY B0, `(.L_x_130) ;  /* 0x0000014000007945 */ /* 0x000fe60003800000 */
[----:B------:R-:W-:-:S13]  /*6a40*/  ISETP.NE.AND.EX P0, PT, RZ, UR7, PT, P0 ;  /* 0x00000007ff007c0c */ /* 0x000fda000bf05300 */
[----:B------:R-:W-:Y:S05]  /*6a50*/  @P0 BRA P1, `(.L_x_131) ;  /* 0x0000000000440947 */ /* 0x000fea0000800000 */
[----:B------:R-:W-:-:S04]  /*6a60*/  ISETP.NE.U32.AND P0, PT, R159, RZ, PT ;  /* 0x000000ff9f00720c */ /* 0x000fc80003f05070 */
[----:B------:R-:W-:-:S13]  /*6a70*/  ISETP.NE.AND.EX P0, PT, R160, RZ, PT, P0 ;  /* 0x000000ffa000720c */ /* 0x000fda0003f05300 */
[----:B------:R-:W-:Y:S05]  /*6a80*/  @!P0 BRA `(.L_x_132) ;  /* 0x00000000002c8947 */ /* 0x000fea0003800000 */
[----:B------:R-:W-:-:S13]  /*6a90*/  LOP3.LUT P0, RZ, R152, 0xff, RZ, 0xc0, !PT ;  /* 0x000000ff98ff7812 */ /* 0x000fda000780c0ff */
[----:B------:R-:W-:Y:S05]  /*6aa0*/  @!P0 BRA `(.L_x_133) ;  /* 0x0000000000108947 */ /* 0x000fea0003800000 */
[----:B-----5:R-:W-:-:S13]  /*6ab0*/  FSETP.NEU.AND P0, PT, R154, RZ, PT ;  /* 0x000000ff9a00720b */ /* 0x020fda0003f0d000 */
[----:B------:R-:W-:Y:S05]  /*6ac0*/  @!P0 BREAK B0 ;  /* 0x0000000000008942 */ /* 0x000fea0003800000 */
[----:B------:R-:W-:Y:S05]  /*6ad0*/  @P0 BRA `(.L_x_131) ;  /* 0x0000000000240947 */ /* 0x000fea0003800000 */
[----:B------:R-:W-:Y:S05]  /*6ae0*/  BRA `(.L_x_10) ;  /* 0x0000002c00e07947 */ /* 0x000fea0003800000 */
.L_x_133:
[----:B------:R-:W-:-:S04]  /*6af0*/  ISETP.NE.U32.AND P0, PT, RZ, UR6, PT ;  /* 0x00000006ff007c0c */ /* 0x000fc8000bf05070 */
[----:B------:R-:W-:-:S13]  /*6b00*/  ISETP.NE.AND.EX P0, PT, RZ, UR7, PT, P0 ;  /* 0x00000007ff007c0c */ /* 0x000fda000bf05300 */
[----:B------:R-:W-:Y:S05]  /*6b10*/  @!P0 BREAK B0 ;  /* 0x0000000000008942 */ /* 0x000fea0003800000 */
[----:B------:R-:W-:Y:S05]  /*6b20*/  @P0 BRA `(.L_x_131) ;  /* 0x0000000000100947 */ /* 0x000fea0003800000 */
[----:B------:R-:W-:Y:S05]  /*6b30*/  BRA `(.L_x_10) ;  /* 0x0000002c00cc7947 */ /* 0x000fea0003800000 */
.L_x_132:
[----:B-----5:R-:W-:-:S13]  /*6b40*/  FSETP.NEU.AND P0, PT, R154, RZ, PT ;  /* 0x000000ff9a00720b */ /* 0x020fda0003f0d000 */
[----:B------:R-:W-:Y:S05]  /*6b50*/  @!P0 BREAK B0 ;  /* 0x0000000000008942 */ /* 0x000fea0003800000 */
[----:B------:R-:W-:Y:S05]  /*6b60*/  @!P0 BRA `(.L_x_10) ;  /* 0x0000002c00c08947 */ /* 0x000fea0003800000 */
.L_x_131:
[----:B------:R-:W-:Y:S05]  /*6b70*/  BSYNC B0 ;  /* 0x0000000000007941 */ /* 0x000fea0003800000 */
.L_x_130:
[----:B------:R-:W-:-:S04]  /*6b80*/  LOP3.LUT R19, R19, 0x1, RZ, 0xfc, !PT ;  /* 0x0000000113137812 */ /* 0x000fc800078efcff */
[----:B------:R-:W-:-:S13]  /*6b90*/  ISETP.NE.AND P0, PT, R19, 0x3, PT ;  /* 0x000000031300780c */ /* 0x000fda0003f05270 */
[----:B------:R-:W-:Y:S05]  /*6ba0*/  @!P0 BRA `(.L_x_134) ;  /* 0x0000000000048947 */ /* 0x000fea0003800000 */
[----:B------:R-:W-:Y:S01]  /*6bb0*/  BPT.TRAP 0x1 ;  /* 0x000000040000795c */ /* 0x000fe20000300000 */
.L_x_134:
[----:B------:R-:W3:Y:S01]  /*6bc0*/  S2UR UR5, SR_CgaCtaId ;  /* 0x00000000000579c3 */ /* 0x000ee20000008800 */
[----:B------:R-:W-:Y:S02]  /*6bd0*/  UMOV UR4, 0x400 ;  /* 0x0000040000047882 */ /* 0x000fe40000000000 */
[----:B---3--:R-:W-:-:S04]  /*6be0*/  ULEA UR4, UR5, UR4, 0x18 ;  /* 0x0000000405047291 */ /* 0x008fc8000f8ec03f */
[----:B------:R-:W-:-:S04]  /*6bf0*/  ULEA UR4, UR36, UR4, 0x3 ;  /* 0x0000000424047291 */ /* 0x000fc8000f8e183f */
[----:B------:R-:W-:-:S04]  /*6c00*/  UIADD3 UR4, UR4, 0x60, URZ ;  /* 0x0000006004047890 */ /* 0x000fc8000fffe03f */
[----:B------:R-:W-:-:S09]  /*6c10*/  UPRMT UR4, UR5, 0x654, UR4 ;  /* 0x0000065405047896 */ /* 0x000fd20008000004 */
[----:B------:R-:W-:Y:S01]  /*6c20*/  SYNCS.ARRIVE.TRANS64.RED.A1T0 RZ, [UR4], RZ ;  /* 0x000000ffffff79a7 */ /* 0x000fe20008100404 */
[----:B------:R-:W-:Y:S05]  /*6c30*/  BRA `(.L_x_10) ;  /* 0x0000002c008c7947 */ /* 0x000fea0003800000 */
.L_x_9:
[----:B------:R-:W-:Y:S01]  /*6c40*/  ULDC.64 UR4, c[0x0][0x8f8] ;  /* 0x00023e0000047ab9 */ /* 0x000fe20000000a00 */
[----:B------:R-:W-:Y:S01]  /*6c50*/  PRMT R10, RZ, 0x7610, R10 ;  /* 0x00007610ff0a7816 */ /* 0x000fe2000000000a */
[----:B------:R-:W-:Y:S01]  /*6c60*/  IMAD.MOV.U32 R7, RZ, RZ, -0x1 ;  /* 0xffffffffff077424 */ /* 0x000fe200078e00ff */
[----:B------:R-:W-:Y:S02]  /*6c70*/  ISETP.GE.U32.AND P1, PT, R16, UR4, PT ;  /* 0x0000000410007c0c */ /* 0x000fe4000bf26070 */
[----:B------:R-:W-:Y:S02]  /*6c80*/  MOV R13, 0xffffffff ;  /* 0xffffffff000d7802 */ /* 0x000fe40000000f00 */
[----:B------:R-:W-:Y:S02]  /*6c90*/  ISETP.GE.U32.AND.EX P1, PT, R17, UR5, PT, P1 ;  /* 0x0000000511007c0c */ /* 0x000fe4000bf26110 */
[----:B------:R-:W-:-:S11]  /*6ca0*/  MOV R6, 0xffffffff ;  /* 0xffffffff00067802 */ /* 0x000fd60000000f00 */
[----:B------:R-:W-:Y:S05]  /*6cb0*/  @P1 BRA `(.L_x_135) ;  /* 0x00000004005c1947 */ /* 0x000fea0003800000 */
[----:B------:R-:W1:Y:S01]  /*6cc0*/  LDC.64 R14, c[0x0][0x8d0] ;  /* 0x00023400ff0e7b82 */ /* 0x000e620000000a00 */
[----:B------:R-:W-:Y:S01]  /*6cd0*/  IMAD.MOV.U32 R12, RZ, RZ, R16 ;  /* 0x000000ffff0c7224 */ /* 0x000fe200078e0010 */
[----:B------:R-:W-:-:S06]  /*6ce0*/  MOV R13, R17 ;  /* 0x00000011000d7202 */ /* 0x000fcc0000000f00 */
[----:B------:R-:W2:Y:S08]  /*6cf0*/  LDC R20, c[0x0][0x8d8] ;  /* 0x00023600ff147b82 */ /* 0x000eb00000000800 */
[----:B------:R-:W3:Y:S01]  /*6d00*/  LDC.64 R24, c[0x0][0x8c8] ;  /* 0x00023200ff187b82 */ /* 0x000ee20000000a00 */
[----:B-1----:R-:W-:-:S04]  /*6d10*/  ISETP.NE.U32.AND P1, PT, R14, RZ, PT ;  /* 0x000000ff0e00720c */ /* 0x002fc80003f25070 */
[----:B------:R-:W-:-:S13]  /*6d20*/  ISETP.NE.AND.EX P1, PT, R15, RZ, PT, P1 ;  /* 0x000000ff0f00720c */ /* 0x000fda0003f25310 */
[----:B--23--:R-:W-:Y:S05]  /*6d30*/  @!P1 BRA `(.L_x_136) ;  /* 0x0000000000289947 */ /* 0x00cfea0003800000 */
[----:B------:R-:W1:Y:S02]  /*6d40*/  LDC R7, c[0x0][0x8dc] ;  /* 0x00023700ff077b82 */ /* 0x000e640000000800 */
[----:B-1----:R-:W-:-:S05]  /*6d50*/  IADD3 R13, P1, R16, R7, RZ ;  /* 0x00000007100d7210 */ /* 0x002fca0007f3e0ff */
        /* <DEDUP_REMOVED lines=8> */
.L_x_136:
[--C-:B------:R-:W-:Y:S01]  /*6de0*/  SHF.R.U64 R14, R12, R20, R13.reuse ;  /* 0x000000140c0e7219 */ /* 0x100fe2000000120d */
[----:B------:R-:W1:Y:S01]  /*6df0*/  LDC R26, c[0x0][0x8c0] ;  /* 0x00023000ff1a7b82 */ /* 0x000e620000000800 */
[----:B------:R-:W-:Y:S01]  /*6e00*/  I2FP.F32.U32 R7, R8 ;  /* 0x0000000800077245 */ /* 0x000fe20000201000 */
[----:B------:R-:W-:Y:S01]  /*6e10*/  ULDC UR4, c[0x0][0x150] ;  /* 0x0000540000047ab9 */ /* 0x000fe20000000800 */
[----:B------:R-:W-:Y:S02]  /*6e20*/  SHF.R.U32.HI R6, RZ, R20, R13 ;  /* 0x00000014ff067219 */ /* 0x000fe4000001160d */
[----:B------:R-:W-:Y:S01]  /*6e30*/  IADD3 R9, P1, RZ, -R14, RZ ;  /* 0x8000000eff097210 */ /* 0x000fe20007f3e0ff */
[----:B------:R-:W-:Y:S01]  /*6e40*/  FMUL R13, R7, UR4 ;  /* 0x00000004070d7c20 */ /* 0x000fe20008400000 */
[----:B------:R-:W-:Y:S01]  /*6e50*/  ULDC UR4, c[0x0][0x154] ;  /* 0x0000550000047ab9 */ /* 0x000fe20000000800 */
[----:B------:R-:W2:Y:S01]  /*6e60*/  LDC.64 R28, c[0x0][0x8e8] ;  /* 0x00023a00ff1c7b82 */ /* 0x000ea20000000a00 */
[----:B------:R-:W-:Y:S01]  /*6e70*/  IADD3.X R11, RZ, ~R6, RZ, P1, !PT ;  /* 0x80000006ff0b7210 */ /* 0x000fe20000ffe4ff */
[----:B------:R-:W-:-:S02]  /*6e80*/  IMAD.WIDE.U32 R6, R9, R24, R16 ;  /* 0x0000001809067225 */ /* 0x000fc400078e0010 */
[----:B------:R-:W3:Y:S02]  /*6e90*/  F2I.U32.TRUNC.NTZ R13, R13 ;  /* 0x0000000d000d7305 */ /* 0x000ee4000020f000 */
[----:B------:R-:W-:Y:S02]  /*6ea0*/  IMAD R10, R11, R24, RZ ;  /* 0x000000180b0a7224 */ /* 0x000fe400078e02ff */
[----:B------:R-:W4:Y:S02]  /*6eb0*/  LDC R15, c[0x0][0x144] ;  /* 0x00005100ff0f7b82 */ /* 0x000f240000000800 */
[----:B------:R-:W-:Y:S02]  /*6ec0*/  IMAD R9, R9, R25, R10 ;  /* 0x0000001909097224 */ /* 0x000fe400078e020a */
[----:B------:R-:W-:Y:S02]  /*6ed0*/  IMAD.MOV.U32 R10, RZ, RZ, -0x1 ;  /* 0xffffffffff0a7424 */ /* 0x000fe400078e00ff */
[----:B------:R-:W-:Y:S01]  /*6ee0*/  IMAD.IADD R7, R7, 0x1, R9 ;  /* 0x0000000107077824 */ /* 0x000fe200078e0209 */
[----:B------:R-:W-:Y:S01]  /*6ef0*/  I2FP.F32.U32 R9, R3 ;  /* 0x0000000300097245 */ /* 0x000fe20000201000 */
[----:B------:R-:W5:Y:S03]  /*6f00*/  LDC R20, c[0x0][0x8b0] ;  /* 0x00022c00ff147b82 */ /* 0x000f660000000800 */
[----:B-1----:R-:W-:Y:S01]  /*6f10*/  SHF.R.U64 R12, R6, R26, R7 ;  /* 0x0000001a060c7219 */ /* 0x002fe20000001207 */
[----:B------:R-:W-:Y:S01]  /*6f20*/  FMUL R9, R9, UR4 ;  /* 0x0000000409097c20 */ /* 0x000fe20008400000 */
[----:B---3--:R-:W-:-:S02]  /*6f30*/  IADD3 R6, -R13, RZ, RZ ;  /* 0x000000ff0d067210 */ /* 0x008fc40007ffe1ff */
[----:B------:R-:W-:Y:S01]  /*6f40*/  SHF.R.U32.HI R7, RZ, R26, R7 ;  /* 0x0000001aff077219 */ /* 0x000fe20000011607 */
[----:B------:R-:W1:Y:S01]  /*6f50*/  LDC R11, c[0x0][0x900] ;  /* 0x00024000ff0b7b82 */ /* 0x000e620000000800 */
[----:B--2---:R-:W-:-:S04]  /*6f60*/  ISETP.NE.U32.AND P1, PT, R28, RZ, PT ;  /* 0x000000ff1c00720c */ /* 0x004fc80003f25070 */
[----:B------:R-:W-:-:S03]  /*6f70*/  ISETP.NE.AND.EX P1, PT, R29, RZ, PT, P1 ;  /* 0x000000ff1d00720c */ /* 0x000fc60003f25310 */
[----:B------:R-:W2:Y:S01]  /*6f80*/  LDC R24, c[0x0][0x148] ;  /* 0x00005200ff187b82 */ /* 0x000ea20000000800 */
[----:B----4-:R-:W-:Y:S01]  /*6f90*/  IMAD R25, R15, R6, R8 ;  /* 0x000000060f197224 */ /* 0x010fe200078e0208 */
[----:B------:R-:W-:-:S06]  /*6fa0*/  MOV R8, 0x1 ;  /* 0x0000000100087802 */ /* 0x000fcc0000000f00 */
[----:B------:R-:W3:Y:S01]  /*6fb0*/  LDC R23, c[0x0][0x8a8] ;  /* 0x00022a00ff177b82 */ /* 0x000ee20000000800 */
[-CC-:B-----5:R-:W-:Y:S02]  /*6fc0*/  SHF.R.U64 R15, R12, R20.reuse, R7.reuse ;  /* 0x000000140c0f7219 */ /* 0x1a0fe40000001207 */
[----:B------:R-:W-:Y:S02]  /*6fd0*/  SHF.R.U32.HI R6, RZ, R20, R7 ;  /* 0x00000014ff067219 */ /* 0x000fe40000011607 */
[----:B------:R4:W1:Y:S03]  /*6fe0*/  F2I.U32.TRUNC.NTZ R20, R9 ;  /* 0x0000000900147305 */ /* 0x000866000020f000 */
[----:B------:R-:W2:Y:S01]  /*6ff0*/  LDC R27, c[0x0][0x8f0] ;  /* 0x00023c00ff1b7b82 */ /* 0x000ea20000000800 */
[-C--:B-1----:R-:W-:Y:S02]  /*7000*/  SHF.R.U64 R21, R15, R11.reuse, R6 ;  /* 0x0000000b0f157219 */ /* 0x082fe40000001206 */
[----:B------:R-:W-:-:S02]  /*7010*/  SHF.L.U32 R10, R10, R11, RZ ;  /* 0x0000000b0a0a7219 */ /* 0x000fc400000006ff */
[-C--:B------:R-:W-:Y:S01]  /*7020*/  SHF.R.U32.HI R7, RZ, R11.reuse, R6 ;  /* 0x0000000bff077219 */ /* 0x080fe20000011606 */
[----:B------:R-:W-:Y:S01]  /*7030*/  IMAD.MOV.U32 R6, RZ, RZ, R21 ;  /* 0x000000ffff067224 */ /* 0x000fe200078e0015 */
[----:B------:R-:W-:Y:S01]  /*7040*/  SHF.L.U32 R26, R8, R11, RZ ;  /* 0x0000000b081a7219 */ /* 0x000fe200000006ff */
[----:B------:R-:W1:Y:S01]  /*7050*/  LDC R30, c[0x0][0x8e0] ;  /* 0x00023800ff1e7b82 */ /* 0x000e620000000800 */
[----:B------:R-:W-:-:S07]  /*7060*/  LOP3.LUT R32, RZ, R10, RZ, 0x33, !PT ;  /* 0x0000000aff207212 */ /* 0x000fce00078e33ff */
[----:B------:R-:W1:Y:S01]  /*7070*/  LDC R31, c[0x0][0x8b8] ;  /* 0x00022e00ff1f7b82 */ /* 0x000e620000000800 */
[----:B----4-:R-:W-:Y:S05]  /*7080*/  @!P1 BRA `(.L_x_137) ;  /* 0x0000000000289947 */ /* 0x010fea0003800000 */
[----:B------:R-:W4:Y:S02]  /*7090*/  LDC R6, c[0x0][0x8f4] ;  /* 0x00023d00ff067b82 */ /* 0x000f240000000800 */
[----:B----4-:R-:W-:-:S04]  /*70a0*/  IADD3 R11, P1, R21, R6, RZ ;  /* 0x00000006150b7210 */ /* 0x010fc80007f3e0ff */
[----:B------:R-:W-:-:S05]  /*70b0*/  IADD3.X R13, RZ, R7, RZ, P1, !PT ;  /* 0x00000007ff0d7210 */ /* 0x000fca0000ffe4ff */
[----:B------:R-:W-:-:S04]  /*70c0*/  IMAD.WIDE.U32 R6, R13, R28, RZ ;  /* 0x0000001c0d067225 */ /* 0x000fc800078e00ff */
[----:B------:R-:W-:-:S04]  /*70d0*/  IMAD.WIDE.U32 R8, P1, R11, R29, R6 ;  /* 0x0000001d0b087225 */ /* 0x000fc80007820006 */
[----:B------:R-:W-:Y:S01]  /*70e0*/  IMAD.WIDE.U32 R6, R11, R28, RZ ;  /* 0x0000001c0b067225 */ /* 0x000fe200078e00ff */
[----:B------:R-:W-:-:S03]  /*70f0*/  MOV R10, R9 ;  /* 0x00000009000a7202 */ /* 0x000fc60000000f00 */
[----:B------:R-:W-:Y:S01]  /*7100*/  IMAD.X R11, RZ, RZ, RZ, P1 ;  /* 0x000000ffff0b7224 */ /* 0x000fe200008e06ff */
[----:B------:R-:W-:-:S05]  /*7110*/  IADD3 RZ, P1, R7, R8, RZ ;  /* 0x0000000807ff7210 */ /* 0x000fca0007f3e0ff */
[----:B------:R-:W-:-:S08]  /*7120*/  IMAD.WIDE.U32.X R6, R13, R29, R10, P1 ;  /* 0x0000001d0d067225 */ /* 0x000fd000008e040a */
.L_x_137:
[----:B------:R-:W-:Y:S01]  /*7130*/  ISETP.NE.AND P1, PT, R2, 0x1, PT ;  /* 0x000000010200780c */ /* 0x000fe20003f25270 */
[----:B------:R-:W-:Y:S01]  /*7140*/  IMAD.MOV R20, RZ, RZ, -R20 ;  /* 0x000000ffff147224 */ /* 0x000fe200078e0a14 */
[----:B--2---:R-:W-:Y:S02]  /*7150*/  SHF.R.U64 R7, R6, R27, R7 ;  /* 0x0000001b06077219 */ /* 0x004fe40000001207 */
[----:B------:R-:W-:Y:S02]  /*7160*/  LOP3.LUT R6, R15, R32, RZ, 0xc0, !PT ;  /* 0x000000200f067212 */ /* 0x000fe400078ec0ff */
[----:B---3--:R-:W-:Y:S01]  /*7170*/  IADD3 R9, R23, -0x1, RZ ;  /* 0xffffffff17097810 */ /* 0x008fe20007ffe0ff */
[----:B------:R-:W-:Y:S01]  /*7180*/  IMAD.MOV R8, RZ, RZ, -R7 ;  /* 0x000000ffff087224 */ /* 0x000fe200078e0a07 */
[----:B------:R-:W-:Y:S01]  /*7190*/  MOV R10, 0x1 ;  /* 0x00000001000a7802 */ /* 0x000fe20000000f00 */
[----:B------:R-:W-:Y:S01]  /*71a0*/  IMAD R6, R26, R7, R6 ;  /* 0x000000071a067224 */ /* 0x000fe200078e0206 */
[----:B------:R-:W-:-:S03]  /*71b0*/  LOP3.LUT R12, R12, R9, RZ, 0xc0, !PT ;  /* 0x000000090c0c7212 */ /* 0x000fc600078ec0ff */
[----:B------:R-:W-:Y:S02]  /*71c0*/  @P1 IMAD R25, R24, R20, R3 ;  /* 0x0000001418191224 */ /* 0x000fe400078e0203 */
[----:B-1----:R-:W-:Y:S02]  /*71d0*/  IMAD R3, R8, R30, R21 ;  /* 0x0000001e08037224 */ /* 0x002fe400078e0215 */
[----:B------:R-:W-:Y:S02]  /*71e0*/  IMAD R13, R6, R31, R25 ;  /* 0x0000001f060d7224 */ /* 0x000fe400078e0219 */
[----:B------:R-:W-:-:S05]  /*71f0*/  IMAD R6, R3, R23, R12 ;  /* 0x0000001703067224 */ /* 0x000fca00078e020c */
[----:B------:R-:W-:Y:S02]  /*7200*/  SEL R7, R6, R13, !P1 ;  /* 0x0000000d06077207 */ /* 0x000fe40004800000 */
[----:B------:R-:W-:Y:S01]  /*7210*/  SEL R13, R13, R6, !P1 ;  /* 0x000000060d0d7207 */ /* 0x000fe20004800000 */
[----:B------:R-:W-:-:S07]  /*7220*/  IMAD.MOV.U32 R6, RZ, RZ, R14 ;  /* 0x000000ffff067224 */ /* 0x000fce00078e000e */
.L_x_135:
[----:B------:R-:W-:-:S08]  /*7230*/  NOP ;  /* 0x0000000000007918 */ /* 0x000fd00000000000 */
[----:B------:R-:W1:-:S00]  /*7240*/  USETMAXREG.DEALLOC.CTAPOOL 0x28 ;  /* 0x00000028000079c8 */ /* 0x000e4000080e0500 */
[----:B-1----:R-:W-:-:S13]  /*7250*/  ISETP.NE.AND P1, PT, R0, 0x1, PT ;  /* 0x000000010000780c */ /* 0x002fda0003f25270 */
[----:B------:R-:W-:Y:S05]  /*7260*/  @!P1 BRA `(.L_x_10) ;  /* 0x0000002800009947 */ /* 0x000fea0003800000 */
[----:B------:R-:W-:Y:S05]  /*7270*/  @!P4 BRA `(.L_x_138) ;  /* 0x000000180018c947 */ /* 0x000fea0003800000 */
[----:B------:R-:W-:-:S13]  /*7280*/  ISETP.NE.OR P0, PT, R0, 0x2, P0 ;  /* 0x000000020000780c */ /* 0x000fda0000705670 */
[----:B------:R-:W-:Y:S05]  /*7290*/  @P0 BRA `(.L_x_10) ;  /* 0x0000002400f40947 */ /* 0x000fea0003800000 */
[----:B------:R-:W-:-:S13]  /*72a0*/  LOP3.LUT P1, RZ, R10, 0xff, RZ, 0xc0, !PT ;  /* 0x000000ff0aff7812 */ /* 0x000fda000782c0ff */
[----:B------:R-:W-:Y:S05]  /*72b0*/  @!P1 BRA `(.L_x_139) ;  /* 0x0000000000189947 */ /* 0x000fea0003800000 */
[----:B------:R-:W-:Y:S01]  /*72c0*/  UMOV UR4, 0x400 ;  /* 0x0000040000047882 */ /* 0x000fe20000000000 */
[----:B------:R-:W-:Y:S01]  /*72d0*/  MOV R0, RZ ;  /* 0x000000ff00007202 */ /* 0x000fe20000000f00 */
[----:B------:R-:W-:-:S03]  /*72e0*/  ULEA UR4, UR37, UR4, 0x18 ;  /* 0x0000000425047291 */ /* 0x000fc6000f8ec03f */
[----:B------:R-:W-:-:S06]  /*72f0*/  SHF.L.U32 R0, R0, 0x1f, RZ ;  /* 0x0000001f00007819 */ /* 0x000fcc00000006ff */
[----:B------:R-:W1:Y:S02]  /*7300*/  SYNCS.PHASECHK.TRANS64.TRYWAIT P0, [UR4+0x88], R0 ;  /* 0x00008800ff0075a7 */ /* 0x000e640008000144 */
[----:B-1----:R-:W-:Y:S05]  /*7310*/  @!P0 BRA `(.L_x_140) ;  /* 0x0000002800ac8947 */ /* 0x002fea0003800000 */
.L_x_139:
[----:B------:R-:W-:Y:S01]  /*7320*/  PRMT R9, RZ, 0x7610, R9 ;  /* 0x00007610ff097816 */ /* 0x000fe20000000009 */
[----:B------:R-:W-:Y:S06]  /*7330*/  @P3 BRA `(.L_x_141) ;  /* 0x0000000000243947 */ /* 0x000fec0003800000 */
[----:B------:R-:W-:Y:S02]  /*7340*/  ULDC.64 UR4, c[0x0][0x588] ;  /* 0x0001620000047ab9 */ /* 0x000fe40000000a00 */
[----:B------:R-:W-:-:S04]  /*7350*/  ISETP.NE.U32.AND P0, PT, RZ, UR4, PT ;  /* 0x00000004ff007c0c */ /* 0x000fc8000bf05070 */
[----:B------:R-:W-:-:S13]  /*7360*/  ISETP.NE.AND.EX P0, PT, RZ, UR5, PT, P0 ;  /* 0x00000005ff007c0c */ /* 0x000fda000bf05300 */
[----:B------:R-:W-:Y:S05]  /*7370*/  @!P0 BRA `(.L_x_142) ;  /* 0x00000000000c8947 */ /* 0x000fea0003800000 */
[----:B------:R2:W5:Y:S01]  /*7380*/  LDG.E R11, desc[UR42][R4.64] ;  /* 0x0000002a040b7981 */ /* 0x000562000c1e1900 */
[----:B------:R-:W-:Y:S01]  /*7390*/  IMAD.MOV.U32 R9, RZ, RZ, 0x1 ;  /* 0x00000001ff097424 */ /* 0x000fe200078e00ff */
[----:B------:R-:W-:Y:S06]  /*73a0*/  BRA `(.L_x_141) ;  /* 0x0000000000087947 */ /* 0x000fec0003800000 */
.L_x_142:
[----:B------:R-:W3:Y:S01]  /*73b0*/  LDC R11, c[0x0][0x580] ;  /* 0x00016000ff0b7b82 */ /* 0x000ee20000000800 */
[----:B------:R-:W-:-:S07]  /*73c0*/  MOV R9, 0x1 ;  /* 0x0000000100097802 */ /* 0x000fce0000000f00 */
.L_x_141:
[----:B------:R-:W-:Y:S05]  /*73d0*/  @!P1 BRA `(.L_x_143) ;  /* 0x0000001400489947 */ /* 0x000fea0003800000 */
[----:B-1----:R-:W1:Y:S01]  /*73e0*/  LDC R0, c[0x0][0x900] ;  /* 0x00024000ff007b82 */ /* 0x002e620000000800 */
[----:B--2---:R-:W-:Y:S01]  /*73f0*/  IMAD.MOV.U32 R5, RZ, RZ, -0x1 ;  /* 0xffffffffff057424 */ /* 0x004fe200078e00ff */
[----:B------:R-:W-:Y:S01]  /*7400*/  MOV R15, 0x1 ;  /* 0x00000001000f7802 */ /* 0x000fe20000000f00 */
[----:B------:R-:W-:Y:S01]  /*7410*/  ULDC.64 UR22, c[0x0][0x198] ;  /* 0x0000660000167ab9 */ /* 0x000fe20000000a00 */
[----:B------:R-:W-:Y:S01]  /*7420*/  LOP3.LUT R10, R19, 0x2, RZ, 0xfc, !PT ;  /* 0x00000002130a7812 */ /* 0x000fe200078efcff */
[----:B------:R-:W-:Y:S01]  /*7430*/  ULDC.64 UR4, c[0x0][0x588] ;  /* 0x0001620000047ab9 */ /* 0x000fe20000000a00 */
[----:B------:R-:W-:Y:S01]  /*7440*/  ULDC.64 UR6, c[0x0][0x8f8] ;  /* 0x00023e0000067ab9 */ /* 0x000fe20000000a00 */
[----:B------:R-:W-:Y:S01]  /*7450*/  ULDC.64 UR14, c[0x0][0x590] ;  /* 0x00016400000e7ab9 */ /* 0x000fe20000000a00 */
[----:B------:R-:W2:Y:S01]  /*7460*/  LDC R3, c[0x0][0x8a8] ;  /* 0x00022a00ff037b82 */ /* 0x000ea20000000800 */
[-C--:B-1----:R-:W-:Y:S02]  /*7470*/  SHF.L.U32 R5, R5, R0.reuse, RZ ;  /* 0x0000000005057219 */ /* 0x082fe400000006ff */
[----:B------:R-:W-:-:S02]  /*7480*/  SHF.L.U32 R0, R15, R0, RZ ;  /* 0x000000000f007219 */ /* 0x000fc400000006ff */
[----:B------:R-:W-:Y:S01]  /*7490*/  LOP3.LUT R8, RZ, R5, RZ, 0x33, !PT ;  /* 0x00000005ff087212 */ /* 0x000fe200078e33ff */
[----:B--2---:R-:W-:-:S07]  /*74a0*/  VIADD R3, R3, 0xffffffff ;  /* 0xffffffff03037836 */ /* 0x004fce0000000000 */
.L_x_199:
[----:B------:R-:W-:Y:S02]  /*74b0*/  ISETP.NE.U32.AND P0, PT, RZ, UR14, PT ;  /* 0x0000000eff007c0c */ /* 0x000fe4000bf05070 */
[----:B------:R-:W-:Y:S02]  /*74c0*/  R2UR UR19, R13 ;  /* 0x000000000d1372ca */ /* 0x000fe400000e0000 */
[----:B------:R-:W-:Y:S02]  /*74d0*/  R2UR UR18, R7 ;  /* 0x00000000071272ca */ /* 0x000fe400000e0000 */
[----:B------:R-:W-:-:S09]  /*74e0*/  ISETP.NE.AND.EX P0, PT, RZ, UR15, PT, P0 ;  /* 0x0000000fff007c0c */ /* 0x000fd2000bf05300 */
[----:B------:R-:W-:Y:S02]  /*74f0*/  USHF.L.U32 UR19, UR19, 0x8, URZ ;  /* 0x0000000813137899 */ /* 0x000fe4000800063f */
[----:B------:R-:W-:Y:S02]  /*7500*/  USHF.L.U32 UR18, UR18, 0x7, URZ ;  /* 0x0000000712127899 */ /* 0x000fe4000800063f */
[----:B--234-:R-:W-:Y:S10]  /*7510*/  @!P0 BRA `(.L_x_144) ;  /* 0x00000000002c8947 */ /* 0x01cff40003800000 */
[----:B------:R-:W-:-:S04]  /*7520*/  ISETP.NE.U32.AND P1, PT, RZ, UR4, PT ;  /* 0x00000004ff007c0c */ /* 0x000fc8000bf25070 */
[----:B------:R-:W-:-:S13]  /*7530*/  ISETP.NE.AND.EX P1, PT, RZ, UR5, PT, P1 ;  /* 0x00000005ff007c0c */ /* 0x000fda000bf25310 */
[----:B------:R-:W-:Y:S05]  /*7540*/  @!P1 BRA `(.L_x_145) ;  /* 0x0000000000189947 */ /* 0x000fea0003800000 */
[----:B------:R-:W1:Y:S01]  /*7550*/  LDC.64 R4, c[0x0][0x588] ;  /* 0x00016200ff047b82 */ /* 0x000e620000000a00 */
[----:B------:R-:W-:-:S04]  /*7560*/  IMAD R7, R6, UR14, RZ ;  /* 0x0000000e06077c24 */ /* 0x000fc8000f8e02ff */
[----:B-1----:R-:W-:-:S05]  /*7570*/  IMAD.WIDE R4, R7, 0x4, R4 ;  /* 0x0000000407047825 */ /* 0x002fca00078e0204 */
[----:B---3-5:R1:W5:Y:S01]  /*7580*/  LDG.E R11, desc[UR42][R4.64] ;  /* 0x0000002a040b7981 */ /* 0x028362000c1e1900 */
[----:B------:R-:W-:Y:S01]  /*7590*/  MOV R9, 0x1 ;  /* 0x0000000100097802 */ /* 0x000fe20000000f00 */
[----:B------:R-:W-:Y:S06]  /*75a0*/  BRA `(.L_x_144) ;  /* 0x0000000000087947 */ /* 0x000fec0003800000 */
.L_x_145:
[----:B---3-5:R-:W2:Y:S01]  /*75b0*/  LDC R11, c[0x0][0x580] ;  /* 0x00016000ff0b7b82 */ /* 0x028ea20000000800 */
[----:B------:R-:W-:-:S07]  /*75c0*/  IMAD.MOV.U32 R9, RZ, RZ, 0x1 ;  /* 0x00000001ff097424 */ /* 0x000fce00078e00ff */
.L_x_144:
[----:B------:R-:W-:Y:S05]  /*75d0*/  @!P0 BRA `(.L_x_146) ;  /* 0x00000000001c8947 */ /* 0x000fea0003800000 */
[----:B------:R-:W-:-:S13]  /*75e0*/  LOP3.LUT P2, RZ, R9, 0xff, RZ, 0xc0, !PT ;  /* 0x000000ff09ff7812 */ /* 0x000fda000784c0ff */
[----:B-1----:R-:W1:Y:S02]  /*75f0*/  @!P2 LDC.64 R4, c[0x0][0x588] ;  /* 0x00016200ff04ab82 */ /* 0x002e640000000a00 */
[----:B-1----:R-:W-:-:S04]  /*7600*/  @!P2 ISETP.NE.U32.AND P0, PT, R4, RZ, PT ;  /* 0x000000ff0400a20c */ /* 0x002fc80003f05070 */
[----:B------:R-:W-:Y:S02]  /*7610*/  @!P2 ISETP.NE.AND.EX P1, PT, R5, RZ, PT, P0 ;  /* 0x000000ff0500a20c */ /* 0x000fe40003f25300 */
[----:B--23-5:R-:W-:Y:S02]  /*7620*/  @P2 FSETP.EQ.AND P0, PT, R11, RZ, PT ;  /* 0x000000ff0b00220b */ /* 0x02cfe40003f02000 */
[----:B------:R-:W-:Y:S01]  /*7630*/  @!P2 PLOP3.LUT P0, PT, P1, PT, PT, 0x8, 0x0 ;  /* 0x000000000000a81c */ /* 0x000fe20000f0e170 */
[----:B------:R-:W-:-:S12]  /*7640*/  BRA `(.L_x_147) ;  /* 0x0000000000047947 */ /* 0x000fd80003800000 */
.L_x_146:
[----:B--23-5:R-:W-:-:S13]  /*7650*/  FSETP.EQ.AND P0, PT, R11, RZ, PT ;  /* 0x000000ff0b00720b */ /* 0x02cfda0003f02000 */
.L_x_147:
[----:B------:R-:W-:Y:S02]  /*7660*/  ISETP.NE.AND P2, PT, R10, 0x3, PT ;  /* 0x000000030a00780c */ /* 0x000fe40003f45270 */
[----:B------:R-:W-:-:S04]  /*7670*/  ELECT P1, URZ, PT ;  /* 0x00000000003f782f */ /* 0x000fc80003820000 */
[----:B------:R-:W-:-:S07]  /*7680*/  PLOP3.LUT P0, PT, P1, P0, PT, 0x20, 0x0 ;  /* 0x000000000000781c */ /* 0x000fce0000f00470 */
[----:B------:R-:W-:Y:S06]  /*7690*/  @!P2 BRA `(.L_x_148) ;  /* 0x000000000004a947 */ /* 0x000fec0003800000 */
[----:B------:R-:W-:Y:S01]  /*76a0*/  BPT.TRAP 0x1 ;  /* 0x000000040000795c */ /* 0x000fe20000300000 */
.L_x_148:
[----:B------:R-:W2:Y:S01]  /*76b0*/  S2UR UR37, SR_CgaCtaId ;  /* 0x00000000002579c3 */ /* 0x000ea20000008800 */
[----:B------:R-:W-:Y:S01]  /*76c0*/  UMOV UR13, 0x400 ;  /* 0x00000400000d7882 */ /* 0x000fe20000000000 */
[----:B-1----:R-:W-:-:S04]  /*76d0*/  MOV R4, 0x1 ;  /* 0x0000000100047802 */ /* 0x002fc80000000f00 */
[----:B------:R-:W-:Y:S01]  /*76e0*/  SHF.L.U32 R4, R4, 0x1f, RZ ;  /* 0x0000001f04047819 */ /* 0x000fe200000006ff */
[----:B--2---:R-:W-:-:S09]  /*76f0*/  ULEA UR13, UR37, UR13, 0x18 ;  /* 0x0000000d250d7291 */ /* 0x004fd2000f8ec03f */
[----:B------:R-:W1:Y:S02]  /*7700*/  SYNCS.PHASECHK.TRANS64.TRYWAIT P1, [UR13+0x60], R4 ;  /* 0x00006004ff0075a7 */ /* 0x000e64000802014d */
[----:B-1----:R-:W-:Y:S05]  /*7710*/  @!P1 BRA `(.L_x_149) ;  /* 0x0000002400c49947 */ /* 0x002fea0003800000 */
.L_x_235:
[----:B------:R-:W-:Y:S04]  /*7720*/  BSSY B0, `(.L_x_150) ;  /* 0x000000e000007945 */ /* 0x000fe80003800000 */
[----:B------:R-:W-:Y:S05]  /*7730*/  @!P0 BRA `(.L_x_151) ;  /* 0x0000000000308947 */ /* 0x000fea0003800000 */
[----:B------:R-:W-:Y:S01]  /*7740*/  R2UR UR20, R6 ;  /* 0x00000000061472ca */ /* 0x000fe200000e0000 */
[----:B------:R-:W-:Y:S02]  /*7750*/  UIADD3 UR8, UP0, UR22, 0x3f0, URZ ;  /* 0x000003f016087890 */ /* 0x000fe4000ff1e03f */
[----:B------:R-:W-:Y:S02]  /*7760*/  UIADD3 UR16, UR13, 0x200, URZ ;  /* 0x000002000d107890 */ /* 0x000fe4000fffe03f */
[----:B------:R-:W-:Y:S02]  /*7770*/  UIADD3 UR17, UR13, 0x40, URZ ;  /* 0x000000400d117890 */ /* 0x000fe4000fffe03f */
[----:B------:R-:W-:Y:S01]  /*7780*/  UIADD3.X UR9, URZ, UR23, URZ, UP0, !UPT ;  /* 0x000000173f097290 */ /* 0x000fe200087fe43f */
[----:B------:R-:W-:Y:S01]  /*7790*/  UMOV UR10, 0x0 ;  /* 0x00000000000a7882 */ /* 0x000fe20000000000 */
[----:B------:R-:W-:-:S07]  /*77a0*/  UMOV UR11, 0x10000000 ;  /* 0x10000000000b7882 */ /* 0x000fce0000000000 */
[----:B------:R2:W-:Y:S02]  /*77b0*/  UTMALDG.3D [UR16], [UR8], desc[UR10] ;  /* 0x00000a10080075b4 */ /* 0x0005e40008011000 */
[----:B--2---:R-:W-:Y:S05]  /*77c0*/  @!P2 BRA `(.L_x_152) ;  /* 0x000000000004a947 */ /* 0x004fea0003800000 */
[----:B------:R-:W-:Y:S01]  /*77d0*/  BPT.TRAP 0x1 ;  /* 0x000000040000795c */ /* 0x000fe20000300000 */
.L_x_152:
[----:B-1----:R-:W1:Y:S02]  /*77e0*/  LDC R5, c[0x0][0x800] ;  /* 0x00020000ff057b82 */ /* 0x002e640000000800 */
[----:B-1----:R2:W-:Y:S02]  /*77f0*/  SYNCS.ARRIVE.TRANS64.RED.A0TR RZ, [UR13+0x40], R5 ;  /* 0x00004005ffff79a7 */ /* 0x0025e4000830040d */
.L_x_151:
[----:B------:R-:W-:Y:S05]  /*7800*/  BSYNC B0 ;  /* 0x0000000000007941 */ /* 0x000fea0003800000 */
.L_x_150:
[----:B------:R-:W-:Y:S05]  /*7810*/  @!P2 BRA `(.L_x_153) ;  /* 0x000000000004a947 */ /* 0x000fea0003800000 */
[----:B------:R-:W-:Y:S01]  /*7820*/  BPT.TRAP 0x1 ;  /* 0x000000040000795c */ /* 0x000fe20000300000 */
.L_x_153:
[----:B------:R-:W-:-:S04]  /*7830*/  UIADD3 UR33, UR13, 0x40, URZ ;  /* 0x000000400d217890 */ /* 0x000fc8000fffe03f */
[----:B------:R-:W-:-:S09]  /*7840*/  UPRMT UR16, UR37, 0x654, UR33 ;  /* 0x0000065425107896 */ /* 0x000fd20008000021 */
[----:B------:R-:W-:Y:S01]  /*7850*/  SYNCS.ARRIVE.TRANS64.RED.A1T0 RZ, [UR16], RZ ;  /* 0x000000ffffff79a7 */ /* 0x000fe20008100410 */
[----:B------:R-:W-:Y:S05]  /*7860*/  @!P2 BRA `(.L_x_154) ;  /* 0x000000000004a947 */ /* 0x000fea0003800000 */
[----:B------:R-:W-:Y:S01]  /*7870*/  BPT.TRAP 0x1 ;  /* 0x000000040000795c */ /* 0x000fe20000300000 */
.L_x_154:
[----:B------:R-:W3:Y:S02]  /*7880*/  SYNCS.PHASECHK.TRANS64.TRYWAIT P1, [UR13+0x68], R4 ;  /* 0x00006804ff0075a7 */ /* 0x000ee4000802014d */
[----:B---3--:R-:W-:Y:S05]  /*7890*/  @!P1 BRA `(.L_x_155) ;  /* 0x00000024007c9947 */ /* 0x008fea0003800000 */
.L_x_236:
[----:B------:R-:W-:Y:S04]  /*78a0*/  BSSY B0, `(.L_x_156) ;  /* 0x0000010000007945 */ /* 0x000fe80003800000 */
[----:B------:R-:W-:Y:S05]  /*78b0*/  @!P0 BRA `(.L_x_157) ;  /* 0x0000000000388947 */ /* 0x000fea0003800000 */
[----:B------:R-:W-:Y:S01]  /*78c0*/  UIADD3 UR20, UP0, UR22, 0x3f0, URZ ;  /* 0x000003f016147890 */ /* 0x000fe2000ff1e03f */
[----:B------:R-:W-:Y:S01]  /*78d0*/  R2UR UR12, R6 ;  /* 0x00000000060c72ca */ /* 0x000fe200000e0000 */
[----:B------:R-:W-:Y:S02]  /*78e0*/  UIADD3 UR11, UR19, 0x80, URZ ;  /* 0x00000080130b7890 */ /* 0x000fe4000fffe03f */
[----:B------:R-:W-:Y:S02]  /*78f0*/  UIADD3 UR8, UR13, 0x2200, URZ ;  /* 0x000022000d087890 */ /* 0x000fe4000fffe03f */
[----:B------:R-:W-:Y:S02]  /*7900*/  UIADD3 UR9, UR13, 0x48, URZ ;  /* 0x000000480d097890 */ /* 0x000fe4000fffe03f */
[----:B------:R-:W-:Y:S01]  /*7910*/  UIADD3.X UR21, URZ, UR23, URZ, UP0, !UPT ;  /* 0x000000173f157290 */ /* 0x000fe200087fe43f */
[----:B------:R-:W-:Y:S01]  /*7920*/  UMOV UR24, 0x0 ;  /* 0x0000000000187882 */ /* 0x000fe20000000000 */
[----:B------:R-:W-:Y:S01]  /*7930*/  UMOV UR25, 0x10000000 ;  /* 0x1000000000197882 */ /* 0x000fe20000000000 */
[----:B------:R-:W-:-:S06]  /*7940*/  UMOV UR10, UR18 ;  /* 0x00000012000a7c82 */ /* 0x000fcc0008000000 */
[----:B------:R3:W-:Y:S02]  /*7950*/  UTMALDG.3D [UR8], [UR20], desc[UR24] ;  /* 0x00001808140075b4 */ /* 0x0007e40008011000 */
[----:B---3--:R-:W-:Y:S05]  /*7960*/  @!P2 BRA `(.L_x_158) ;  /* 0x000000000004a947 */ /* 0x008fea0003800000 */
[----:B------:R-:W-:Y:S01]  /*7970*/  BPT.TRAP 0x1 ;  /* 0x000000040000795c */ /* 0x000fe20000300000 */
.L_x_158:
[----:B-12---:R-:W1:Y:S02]  /*7980*/  LDC R5, c[0x0][0x800] ;  /* 0x00020000ff057b82 */ /* 0x006e640000000800 */
[----:B-1----:R3:W-:Y:S02]  /*7990*/  SYNCS.ARRIVE.TRANS64.RED.A0TR RZ, [UR13+0x48], R5 ;  /* 0x00004805ffff79a7 */ /* 0x0027e4000830040d */
.L_x_157:
[----:B------:R-:W-:Y:S05]  /*79a0*/  BSYNC B0 ;  /* 0x0000000000007941 */ /* 0x000fea0003800000 */
.L_x_156:
[----:B------:R-:W-:Y:S05]  /*79b0*/  @!P2 BRA `(.L_x_159) ;  /* 0x000000000004a947 */ /* 0x000fea0003800000 */
[----:B------:R-:W-:Y:S01]  /*79c0*/  BPT.TRAP 0x1 ;  /* 0x000000040000795c */ /* 0x000fe20000300000 */
.L_x_159:
[----:B------:R-:W-:Y:S02]  /*79d0*/  UIADD3 UR25, UR13, 0x48, URZ ;  /* 0x000000480d197890 */ /* 0x000fe4000fffe03f */
[----:B------:R-:W-:Y:S02]  /*79e0*/  UIADD3 UR10, UR18, 0x20, URZ ;  /* 0x00000020120a7890 */ /* 0x000fe4000fffe03f */
[----:B------:R-:W-:-:S09]  /*79f0*/  UPRMT UR20, UR37, 0x654, UR25 ;  /* 0x0000065425147896 */ /* 0x000fd20008000019 */
[----:B------:R-:W-:Y:S01]  /*7a00*/  SYNCS.ARRIVE.TRANS64.RED.A1T0 RZ, [UR20], RZ ;  /* 0x000000ffffff79a7 */ /* 0x000fe20008100414 */
[----:B------:R-:W-:Y:S05]  /*7a10*/  @!P2 BRA `(.L_x_160) ;  /* 0x000000000004a947 */ /* 0x000fea0003800000 */
[----:B------:R-:W-:Y:S01]  /*7a20*/  BPT.TRAP 0x1 ;  /* 0x000000040000795c */ /* 0x000fe20000300000 */
.L_x_160:
[----:B------:R-:W4:Y:S02]  /*7a30*/  SYNCS.PHASECHK.TRANS64.TRYWAIT P1, [UR13+0x70], R4 ;  /* 0x00007004ff0075a7 */ /* 0x000f24000802014d */
[----:B----4-:R-:W-:Y:S05]  /*7a40*/  @!P1 BRA `(.L_x_161) ;  /* 0x0000002400289947 */ /* 0x010fea0003800000 */
.L_x_237:
        /* <DEDUP_REMOVED lines=8> */
[----:B------:R-:W-:Y:S01]  /*7ad0*/  UMOV UR29, 0x10000000 ;  /* 0x10000000001d7882 */ /* 0x000fe20000000000 */
[----:B------:R-:W-:-:S06]  /*7ae0*/  UMOV UR11, UR19 ;  /* 0x00000013000b7c82 */ /* 0x000fcc0008000000 */
[----:B------:R4:W-:Y:S02]  /*7af0*/  UTMALDG.3D [UR8], [UR26], desc[UR28] ;  /* 0x00001c081a0075b4 */ /* 0x0009e40008011000 */
[----:B----4-:R-:W-:Y:S05]  /*7b00*/  @!P2 BRA `(.L_x_164) ;  /* 0x000000000004a947 */ /* 0x010fea0003800000 */
[----:B------:R-:W-:Y:S01]  /*7b10*/  BPT.TRAP 0x1 ;  /* 0x000000040000795c */ /* 0x000fe20000300000 */
.L_x_164:
[----:B-123--:R-:W1:Y:S02]  /*7b20*/  LDC R5, c[0x0][0x800] ;  /* 0x00020000ff057b82 */ /* 0x00ee640000000800 */
[----:B-1----:R4:W-:Y:S02]  /*7b30*/  SYNCS.ARRIVE.TRANS64.RED.A0TR RZ, [UR13+0x50], R5 ;  /* 0x00005005ffff79a7 */ /* 0x0029e4000830040d */
.L_x_163:
[----:B------:R-:W-:Y:S05]  /*7b40*/  BSYNC B0 ;  /* 0x0000000000007941 */ /* 0x000fea0003800000 */
.L_x_162:
[----:B------:R-:W-:Y:S05]  /*7b50*/  @!P2 BRA `(.L_x_165) ;  /* 0x000000000004a947 */ /* 0x000fea0003800000 */
[----:B------:R-:W-:Y:S01]  /*7b60*/  BPT.TRAP 0x1 ;  /* 0x000000040000795c */ /* 0x000fe20000300000 */
.L_x_165:
[----:B------:R-:W-:-:S04]  /*7b70*/  UIADD3 UR17, UR13, 0x50, URZ ;  /* 0x000000500d117890 */ /* 0x000fc8000fffe03f */
[----:B------:R-:W-:-:S09]  /*7b80*/  UPRMT UR21, UR37, 0x654, UR17 ;  /* 0x0000065425157896 */ /* 0x000fd20008000011 */
[----:B------:R-:W-:Y:S01]  /*7b90*/  SYNCS.ARRIVE.TRANS64.RED.A1T0 RZ, [UR21], RZ ;  /* 0x000000ffffff79a7 */ /* 0x000fe20008100415 */
[----:B------:R-:W-:Y:S05]  /*7ba0*/  @!P2 BRA `(.L_x_166) ;  /* 0x000000000004a947 */ /* 0x000fea0003800000 */
[----:B------:R-:W-:Y:S01]  /*7bb0*/  BPT.TRAP 0x1 ;  /* 0x000000040000795c */ /* 0x000fe20000300000 */
.L_x_166:
[----:B------:R-:W5:Y:S02]  /*7bc0*/  SYNCS.PHASECHK.TRANS64.TRYWAIT P1, [UR13+0x78], R4 ;  /* 0x00007804ff0075a7 */ /* 0x000f64000802014d */
[----:B-----5:R-:W-:Y:S05]  /*7bd0*/  @!P1 BRA `(.L_x_167) ;  /* 0x0000002000dc9947 */ /* 0x020fea0003800000 */
.L_x_238:
        /* <DEDUP_REMOVED lines=9> */
[----:B------:R-:W-:-:S07]  /*7c70*/  UMOV UR29, 0x10000000 ;  /* 0x10000000001d7882 */ /* 0x000fce0000000000 */
[----:B------:R1:W-:Y:S02]  /*7c80*/  UTMALDG.3D [UR8], [UR26], desc[UR28] ;  /* 0x00001c081a0075b4 */ /* 0x0003e40008011000 */
[----:B-1----:R-:W-:Y:S05]  /*7c90*/  @!P2 BRA `(.L_x_170) ;  /* 0x000000000004a947 */ /* 0x002fea0003800000 */
[----:B------:R-:W-:Y:S01]  /*7ca0*/  BPT.TRAP 0x1 ;  /* 0x000000040000795c */ /* 0x000fe20000300000 */
.L_x_170:
[----:B------:R-:W1:Y:S02]  /*7cb0*/  LDC R4, c[0x0][0x800] ;  /* 0x00020000ff047b82 */ /* 0x000e640000000800 */
[----:B-1----:R1:W-:Y:S02]  /*7cc0*/  SYNCS.ARRIVE.TRANS64.RED.A0TR RZ, [UR13+0x58], R4 ;  /* 0x00005804ffff79a7 */ /* 0x0023e4000830040d */
.L_x_169:
[----:B------:R-:W-:Y:S05]  /*7cd0*/  BSYNC B0 ;  /* 0x0000000000007941 */ /* 0x000fea0003800000 */
.L_x_168:
[----:B------:R-:W-:Y:S05]  /*7ce0*/  @!P2 BRA `(.L_x_171) ;  /* 0x000000000004a947 */ /* 0x000fea0003800000 */
[----:B------:R-:W-:Y:S01]  /*7cf0*/  BPT.TRAP 0x1 ;  /* 0x000000040000795c */ /* 0x000fe20000300000 */
.L_x_171:
[----:B------:R-:W-:Y:S02]  /*7d00*/  UIADD3 UR9, UR13, 0x58, URZ ;  /* 0x000000580d097890 */ /* 0x000fe4000fffe03f */
[----:B------:R-:W-:Y:S02]  /*7d10*/  UIADD3 UR34, UR18, 0x40, URZ ;  /* 0x0000004012227890 */ /* 0x000fe4000fffe03f */
[----:B------:R-:W-:-:S09]  /*7d20*/  UPRMT UR29, UR37, 0x654, UR9 ;  /* 0x00000654251d7896 */ /* 0x000fd20008000009 */
[----:B------:R-:W-:Y:S01]  /*7d30*/  SYNCS.ARRIVE.TRANS64.RED.A1T0 RZ, [UR29], RZ ;  /* 0x000000ffffff79a7 */ /* 0x000fe2000810041d */
[----:B------:R-:W-:Y:S05]  /*7d40*/  @!P2 BRA `(.L_x_172) ;  /* 0x000000000004a947 */ /* 0x000fea0003800000 */
[----:B------:R-:W-:Y:S01]  /*7d50*/  BPT.TRAP 0x1 ;  /* 0x000000040000795c */ /* 0x000fe20000300000 */
.L_x_172:
[----:B-1----:R-:W-:-:S04]  /*7d60*/  SHF.L.U32 R4, RZ, 0x1f, RZ ;  /* 0x0000001fff047819 */ /* 0x002fc800000006ff */
[----:B------:R-:W1:Y:S02]  /*7d70*/  SYNCS.PHASECHK.TRANS64.TRYWAIT P1, [UR13+0x60], R4 ;  /* 0x00006004ff0075a7 */ /* 0x000e64000802014d */
[----:B-1----:R-:W-:Y:S05]  /*7d80*/  @!P1 BRA `(.L_x_173) ;  /* 0x0000002000889947 */ /* 0x002fea0003800000 */
.L_x_239:
[----:B------:R-:W-:Y:S04]  /*7d90*/  BSSY B0, `(.L_x_174) ;  /* 0x000000e000007945 */ /* 0x000fe80003800000 */
[----:B------:R-:W-:Y:S05]  /*7da0*/  @!P0 BRA `(.L_x_175) ;  /* 0x0000000000308947 */ /* 0x000fea0003800000 */
[----:B------:R-:W-:Y:S01]  /*7db0*/  R2UR UR36, R6 ;  /* 0x00000000062472ca */ /* 0x000fe200000e0000 */
[----:B------:R-:W-:Y:S02]  /*7dc0*/  UIADD3 UR10, UP0, UR22, 0x3f0, URZ ;  /* 0x000003f0160a7890 */ /* 0x000fe4000ff1e03f */
[----:B------:R-:W-:Y:S02]  /*7dd0*/  UIADD3 UR32, UR13, 0x200, URZ ;  /* 0x000002000d207890 */ /* 0x000fe4000fffe03f */
[----:B------:R-:W-:Y:S01]  /*7de0*/  UIADD3.X UR11, URZ, UR23, URZ, UP0, !UPT ;  /* 0x000000173f0b7290 */ /* 0x000fe200087fe43f */
[----:B------:R-:W-:Y:S01]  /*7df0*/  UMOV UR26, 0x0 ;  /* 0x00000000001a7882 */ /* 0x000fe20000000000 */
[----:B------:R-:W-:Y:S01]  /*7e00*/  UMOV UR27, 0x10000000 ;  /* 0x10000000001b7882 */ /* 0x000fe20000000000 */
[----:B------:R-:W-:-:S06]  /*7e10*/  UMOV UR35, UR19 ;  /* 0x0000001300237c82 */ /* 0x000fcc0008000000 */
[----:B------:R1:W-:Y:S02]  /*7e20*/  UTMALDG.3D [UR32], [UR10], desc[UR26] ;  /* 0x00001a200a0075b4 */ /* 0x0003e40008011000 */
[----:B-1----:R-:W-:Y:S05]  /*7e30*/  @!P2 BRA `(.L_x_176) ;  /* 0x000000000004a947 */ /* 0x002fea0003800000 */
[----:B------:R-:W-:Y:S01]  /*7e40*/  BPT.TRAP 0x1 ;  /* 0x000000040000795c */ /* 0x000fe20000300000 */
.L_x_176:
[----:B--234-:R-:W1:Y:S02]  /*7e50*/  LDC R5, c[0x0][0x800] ;  /* 0x00020000ff057b82 */ /* 0x01ce640000000800 */
[----:B-1----:R1:W-:Y:S02]  /*7e60*/  SYNCS.ARRIVE.TRANS64.RED.A0TR RZ, [UR13+0x40], R5 ;  /* 0x00004005ffff79a7 */ /* 0x0023e4000830040d */
.L_x_175:
[----:B------:R-:W-:Y:S05]  /*7e70*/  BSYNC B0 ;  /* 0x0000000000007941 */ /* 0x000fea0003800000 */
.L_x_174:
[----:B------:R-:W-:Y:S05]  /*7e80*/  @!P2 BRA `(.L_x_177) ;  /* 0x000000000004a947 */ /* 0x000fea0003800000 */
[----:B------:R-:W-:Y:S01]  /*7e90*/  BPT.TRAP 0x1 ;  /* 0x000000040000795c */ /* 0x000fe20000300000 */
.L_x_177:
[----:B------:R-:W-:Y:S01]  /*7ea0*/  SYNCS.ARRIVE.TRANS64.RED.A1T0 RZ, [UR16], RZ ;  /* 0x000000ffffff79a7 */ /* 0x000fe20008100410 */
[----:B------:R-:W-:Y:S05]  /*7eb0*/  @!P2 BRA `(.L_x_178) ;  /* 0x000000000004a947 */ /* 0x000fea0003800000 */
[----:B------:R-:W-:Y:S01]  /*7ec0*/  BPT.TRAP 0x1 ;  /* 0x000000040000795c */ /* 0x000fe20000300000 */
.L_x_178:
[----:B------:R-:W5:Y:S02]  /*7ed0*/  SYNCS.PHASECHK.TRANS64.TRYWAIT P1, [UR13+0x68], R4 ;  /* 0x00006804ff0075a7 */ /* 0x000f64000802014d */
[----:B-----5:R-:W-:Y:S05]  /*7ee0*/  @!P1 BRA `(.L_x_179) ;  /* 0x0000002000489947 */ /* 0x020fea0003800000 */
.L_x_240:
        /* <DEDUP_REMOVED lines=13> */
.L_x_182:
[----:B--234-:R-:W1:Y:S02]  /*7fc0*/  LDC R5, c[0x0][0x800] ;  /* 0x00020000ff057b82 */ /* 0x01ce640000000800 */
[----:B-1----:R1:W-:Y:S02]  /*7fd0*/  SYNCS.ARRIVE.TRANS64.RED.A0TR RZ, [UR13+0x48], R5 ;  /* 0x00004805ffff79a7 */ /* 0x0023e4000830040d */
.L_x_181:
[----:B------:R-:W-:Y:S05]  /*7fe0*/  BSYNC B0 ;  /* 0x0000000000007941 */ /* 0x000fea0003800000 */
.L_x_180:
[----:B------:R-:W-:Y:S05]  /*7ff0*/  @!P2 BRA `(.L_x_183) ;  /* 0x000000000004a947 */ /* 0x000fea0003800000 */
[----:B------:R-:W-:Y:S01]  /*8000*/  BPT.TRAP 0x1 ;  /* 0x000000040000795c */ /* 0x000fe20000300000 */
.L_x_183:
[----:B------:R-:W-:Y:S01]  /*8010*/  SYNCS.ARRIVE.TRANS64.RED.A1T0 RZ, [UR20], RZ ;  /* 0x000000ffffff79a7 */ /* 0x000fe20008100414 */
[----:B------:R-:W-:Y:S01]  /*8020*/  UIADD3 UR18, UR18, 0x60, URZ ;  /* 0x0000006012127890 */ /* 0x000fe2000fffe03f */
[----:B------:R-:W-:Y:S11]  /*8030*/  @!P2 BRA `(.L_x_184) ;  /* 0x000000000004a947 */ /* 0x000ff60003800000 */
[----:B------:R-:W-:Y:S01]  /*8040*/  BPT.TRAP 0x1 ;  /* 0x000000040000795c */ /* 0x000fe20000300000 */
.L_x_184:
[----:B------:R-:W5:Y:S02]  /*8050*/  SYNCS.PHASECHK.TRANS64.TRYWAIT P1, [UR13+0x70], R4 ;  /* 0x00007004ff0075a7 */ /* 0x000f64000802014d */
[----:B-----5:R-:W-:Y:S05]  /*8060*/  @!P1 BRA `(.L_x_185) ;  /* 0x0000002000009947 */ /* 0x020fea0003800000 */
.L_x_241:
[----:B------:R-:W-:Y:S04]  /*8070*/  BSSY B0, `(.L_x_186) ;  /* 0x000000d000007945 */ /* 0x000fe80003800000 */
[----:B------:R-:W-:Y:S05]  /*8080*/  @!P0 BRA `(.L_x_187) ;  /* 0x00000000002c8947 */ /* 0x000fea0003800000 */
[----:B------:R-:W-:Y:S01]  /*8090*/  R2UR UR20, R6 ;  /* 0x00000000061472ca */ /* 0x000fe200000e0000 */
[----:B------:R-:W-:Y:S02]  /*80a0*/  UIADD3 UR10, UP0, UR22, 0x3f0, URZ ;  /* 0x000003f0160a7890 */ /* 0x000fe4000ff1e03f */
[----:B------:R-:W-:Y:S02]  /*80b0*/  UIADD3 UR16, UR13, 0x4200, URZ ;  /* 0x000042000d107890 */ /* 0x000fe4000fffe03f */
[----:B------:R-:W-:Y:S01]  /*80c0*/  UIADD3.X UR11, URZ, UR23, URZ, UP0, !UPT ;  /* 0x000000173f0b7290 */ /* 0x000fe200087fe43f */
[----:B------:R-:W-:Y:S01]  /*80d0*/  UMOV UR24, 0x0 ;  /* 0x0000000000187882 */ /* 0x000fe20000000000 */
[----:B------:R-:W-:-:S07]  /*80e0*/  UMOV UR25, 0x10000000 ;  /* 0x1000000000197882 */ /* 0x000fce0000000000 */
[----:B------:R1:W-:Y:S02]  /*80f0*/  UTMALDG.3D [UR16], [UR10], desc[UR24] ;  /* 0x000018100a0075b4 */ /* 0x0003e40008011000 */
[----:B-1----:R-:W-:Y:S05]  /*8100*/  @!P2 BRA `(.L_x_188) ;  /* 0x000000000004a947 */ /* 0x002fea0003800000 */
[----:B------:R-:W-:Y:S01]  /*8110*/  BPT.TRAP 0x1 ;  /* 0x000000040000795c */ /* 0x000fe20000300000 */
.L_x_188:
[----:B--234-:R-:W1:Y:S02]  /*8120*/  LDC R5, c[0x0][0x800] ;  /* 0x00020000ff057b82 */ /* 0x01ce640000000800 */
[----:B-1----:R1:W-:Y:S02]  /*8130*/  SYNCS.ARRIVE.TRANS64.RED.A0TR RZ, [UR13+0x50], R5 ;  /* 0x00005005ffff79a7 */ /* 0x0023e4000830040d */
.L_x_187:
[----:B------:R-:W-:Y:S05]  /*8140*/  BSYNC B0 ;  /* 0x0000000000007941 */ /* 0x000fea0003800000 */
.L_x_186:
[----:B------:R-:W-:Y:S05]  /*8150*/  @!P2 BRA `(.L_x_189) ;  /* 0x000000000004a947 */ /* 0x000fea0003800000 */
[----:B------:R-:W-:Y:S01]  /*8160*/  BPT.TRAP 0x1 ;  /* 0x000000040000795c */ /* 0x000fe20000300000 */
.L_x_189:
[----:B------:R-:W-:Y:S01]  /*8170*/  SYNCS.ARRIVE.TRANS64.RED.A1T0 RZ, [UR21], RZ ;  /* 0x000000ffffff79a7 */ /* 0x000fe20008100415 */
[----:B------:R-:W-:Y:S05]  /*8180*/  @!P2 BRA `(.L_x_190) ;  /* 0x000000000004a947 */ /* 0x000fea0003800000 */
[----:B------:R-:W-:Y:S01]  /*8190*/  BPT.TRAP 0x1 ;  /* 0x000000040000795c */ /* 0x000fe20000300000 */
.L_x_190:
[----:B------:R-:W5:Y:S02]  /*81a0*/  SYNCS.PHASECHK.TRANS64.TRYWAIT P1, [UR13+0x78], R4 ;  /* 0x00007804ff0075a7 */ /* 0x000f64000802014d */
[----:B-----5:R-:W-:Y:S05]  /*81b0*/  @!P1 BRA `(.L_x_191) ;  /* 0x0000001c00c49947 */ /* 0x020fea0003800000 */
.L_x_242:
        /* <DEDUP_REMOVED lines=13> */
.L_x_194:
[----:B------:R-:W1:Y:S02]  /*8290*/  LDC R4, c[0x0][0x800] ;  /* 0x00020000ff047b82 */ /* 0x000e640000000800 */
[----:B-1----:R1:W-:Y:S02]  /*82a0*/  SYNCS.ARRIVE.TRANS64.RED.A0TR RZ, [UR13+0x58], R4 ;  /* 0x00005804ffff79a7 */ /* 0x0023e4000830040d */
.L_x_193:
[----:B------:R-:W-:Y:S05]  /*82b0*/  BSYNC B0 ;  /* 0x0000000000007941 */ /* 0x000fea0003800000 */
.L_x_192:
[----:B------:R-:W-:Y:S05]  /*82c0*/  @!P2 BRA `(.L_x_195) ;  /* 0x000000000004a947 */ /* 0x000fea0003800000 */
[----:B------:R-:W-:Y:S01]  /*82d0*/  BPT.TRAP 0x1 ;  /* 0x000000040000795c */ /* 0x000fe20000300000 */
.L_x_195:
[----:B------:R-:W-:Y:S01]  /*82e0*/  IADD3 R16, P0, R16, UR40, RZ ;  /* 0x0000002810107c10 */ /* 0x000fe2000ff1e0ff */
[----:B------:R-:W-:Y:S01]  /*82f0*/  SYNCS.ARRIVE.TRANS64.RED.A1T0 RZ, [UR29], RZ ;  /* 0x000000ffffff79a7 */ /* 0x000fe2000810041d */
[----:B-1----:R-:W-:Y:S01]  /*8300*/  PRMT R4, RZ, 0x7610, R4 ;  /* 0x00007610ff047816 */ /* 0x002fe20000000004 */
[----:B------:R-:W-:Y:S01]  /*8310*/  IMAD.MOV.U32 R13, RZ, RZ, -0x1 ;  /* 0xffffffffff0d7424 */ /* 0x000fe200078e00ff */
[----:B------:R-:W-:Y:S01]  /*8320*/  IADD3.X R17, R17, UR38, RZ, P0, !PT ;  /* 0x0000002611117c10 */ /* 0x000fe200087fe4ff */
[----:B------:R-:W-:Y:S01]  /*8330*/  IMAD.MOV.U32 R6, RZ, RZ, -0x1 ;  /* 0xffffffffff067424 */ /* 0x000fe200078e00ff */
[----:B------:R-:W-:Y:S02]  /*8340*/  ISETP.GE.U32.AND P0, PT, R16, UR6, PT ;  /* 0x0000000610007c0c */ /* 0x000fe4000bf06070 */
[----:B------:R-:W-:Y:S02]  /*8350*/  MOV R7, 0xffffffff ;  /* 0xffffffff00077802 */ /* 0x000fe40000000f00 */
[----:B------:R-:W-:-:S13]  /*8360*/  ISETP.GE.U32.AND.EX P0, PT, R17, UR7, PT, P0 ;  /* 0x0000000711007c0c */ /* 0x000fda000bf06100 */
[----:B------:R-:W-:Y:S05]  /*8370*/  @P0 BRA `(.L_x_196) ;  /* 0x0000000400580947 */ /* 0x000fea0003800000 */
[----:B------:R-:W1:Y:S01]  /*8380*/  S2R R15, SR_CTAID.X ;  /* 0x00000000000f7919 */ /* 0x000e620000002500 */
[----:B------:R-:W5:Y:S01]  /*8390*/  LDC.64 R12, c[0x0][0x8d0] ;  /* 0x00023400ff0c7b82 */ /* 0x000f620000000a00 */
[----:B------:R-:W-:Y:S01]  /*83a0*/  ULDC UR8, c[0x0][0x150] ;  /* 0x0000540000087ab9 */ /* 0x000fe20000000800 */
[----:B------:R-:W-:Y:S01]  /*83b0*/  MOV R7, R16 ;  /* 0x0000001000077202 */ /* 0x000fe20000000f00 */
[----:B------:R-:W2:Y:S01]  /*83c0*/  S2R R18, SR_CTAID.Y ;  /* 0x0000000000127919 */ /* 0x000ea20000002600 */
[----:B------:R-:W-:-:S04]  /*83d0*/  IMAD.MOV.U32 R21, RZ, RZ, R17 ;  /* 0x000000ffff157224 */ /* 0x000fc800078e0011 */
[----:B------:R-:W2:Y:S08]  /*83e0*/  LDC R22, c[0x0][0x144] ;  /* 0x00005100ff167b82 */ /* 0x000eb00000000800 */
[----:B------:R-:W3:Y:S01]  /*83f0*/  LDC R20, c[0x0][0x8d8] ;  /* 0x00023600ff147b82 */ /* 0x000ee20000000800 */
[----:B-----5:R-:W-:-:S04]  /*8400*/  ISETP.NE.U32.AND P0, PT, R12, RZ, PT ;  /* 0x000000ff0c00720c */ /* 0x020fc80003f05070 */
[----:B------:R-:W-:Y:S02]  /*8410*/  ISETP.NE.AND.EX P0, PT, R13, RZ, PT, P0 ;  /* 0x000000ff0d00720c */ /* 0x000fe40003f05300 */
[----:B-1----:R-:W-:Y:S02]  /*8420*/  I2FP.F32.U32 R4, R15 ;  /* 0x0000000f00047245 */ /* 0x002fe40000201000 */
[----:B--2---:R-:W-:-:S03]  /*8430*/  I2FP.F32.U32 R23, R18 ;  /* 0x0000001200177245 */ /* 0x004fc60000201000 */
[----:B------:R-:W-:-:S04]  /*8440*/  FMUL R4, R4, UR8 ;  /* 0x0000000804047c20 */ /* 0x000fc80008400000 */
[----:B------:R1:W2:Y:S02]  /*8450*/  F2I.U32.TRUNC.NTZ R14, R4 ;  /* 0x00000004000e7305 */ /* 0x0002a4000020f000 */
[----:B---3--:R-:W-:Y:S05]  /*8460*/  @!P0 BRA `(.L_x_197) ;  /* 0x0000000000308947 */ /* 0x008fea0003800000 */
[----:B----4-:R-:W3:Y:S02]  /*8470*/  LDC R5, c[0x0][0x8dc] ;  /* 0x00023700ff057b82 */ /* 0x010ee40000000800 */
[----:B---3--:R-:W-:-:S04]  /*8480*/  IADD3 R5, P0, R16, R5, RZ ;  /* 0x0000000510057210 */ /* 0x008fc80007f1e0ff */
[----:B------:R-:W-:-:S05]  /*8490*/  IADD3.X R21, RZ, R17, RZ, P0, !PT ;  /* 0x00000011ff157210 */ /* 0x000fca00007fe4ff */
[----:B------:R-:W-:-:S04]  /*84a0*/  IMAD.WIDE.U32 R6, R21, R12, RZ ;  /* 0x0000000c15067225 */ /* 0x000fc800078e00ff */
[----:B------:R-:W-:-:S04]  /*84b0*/  IMAD.WIDE.U32 R6, P0, R5, R13, R6 ;  /* 0x0000000d05067225 */ /* 0x000fc80007800006 */
[----:B-1----:R-:W-:Y:S01]  /*84c0*/  IMAD.WIDE.U32 R4, R5, R12, RZ ;  /* 0x0000000c05047225 */ /* 0x002fe200078e00ff */
[----:B------:R-:W-:-:S04]  /*84d0*/  MOV R4, R7 ;  /* 0x0000000700047202 */ /* 0x000fc80000000f00 */
[----:B------:R-:W-:Y:S01]  /*84e0*/  IADD3 RZ, P1, R5, R6, RZ ;  /* 0x0000000605ff7210 */ /* 0x000fe20007f3e0ff */
[----:B------:R-:W-:-:S04]  /*84f0*/  IMAD.X R5, RZ, RZ, RZ, P0 ;  /* 0x000000ffff057224 */ /* 0x000fc800000e06ff */
[----:B------:R-:W-:-:S04]  /*8500*/  IMAD.WIDE.U32.X R4, R21, R13, R4, P1 ;  /* 0x0000000d15047225 */ /* 0x000fc800008e0404 */
[----:B------:R-:W-:Y:S01]  /*8510*/  IMAD.MOV.U32 R7, RZ, RZ, R4 ;  /* 0x000000ffff077224 */ /* 0x000fe200078e0004 */
[----:B------:R-:W-:-:S07]  /*8520*/  MOV R21, R5 ;  /* 0x0000000500157202 */ /* 0x000fce0000000f00 */
.L_x_197:
[----:B------:R-:W-:Y:S01]  /*8530*/  ULDC UR8, c[0x0][0x154] ;  /* 0x0000550000087ab9 */ /* 0x000fe20000000800 */
[----:B------:R-:W3:Y:S01]  /*8540*/  LDC R13, c[0x0][0x148] ;  /* 0x00005200ff0d7b82 */ /* 0x000ee20000000800 */
[----:B------:R-:W-:Y:S01]  /*8550*/  FMUL R23, R23, UR8 ;  /* 0x0000000817177c20 */ /* 0x000fe20008400000 */
[----:B------:R-:W-:Y:S01]  /*8560*/  ISETP.NE.AND P2, PT, R2, 0x1, PT ;  /* 0x000000010200780c */ /* 0x000fe20003f45270 */
[----:B--2---:R-:W-:Y:S01]  /*8570*/  IMAD.MOV R6, RZ, RZ, -R14 ;  /* 0x000000ffff067224 */ /* 0x004fe200078e0a0e */
[-CC-:B------:R-:W-:Y:S02]  /*8580*/  SHF.R.U64 R14, R7, R20.reuse, R21.reuse ;  /* 0x00000014070e7219 */ /* 0x180fe40000001215 */
[----:B------:R-:W-:Y:S01]  /*8590*/  SHF.R.U32.HI R20, RZ, R20, R21 ;  /* 0x00000014ff147219 */ /* 0x000fe20000011615 */
[----:B------:R-:W2:Y:S01]  /*85a0*/  F2I.U32.TRUNC.NTZ R23, R23 ;  /* 0x0000001700177305 */ /* 0x000ea2000020f000 */
[----:B-1--4-:R-:W1:Y:S01]  /*85b0*/  LDC.64 R4, c[0x0][0x8c8] ;  /* 0x00023200ff047b82 */ /* 0x012e620000000a00 */
[----:B------:R-:W-:Y:S01]  /*85c0*/  IADD3 R21, P0, RZ, -R14, RZ ;  /* 0x8000000eff157210 */ /* 0x000fe20007f1e0ff */
[----:B------:R-:W-:-:S03]  /*85d0*/  IMAD R15, R22, R6, R15 ;  /* 0x00000006160f7224 */ /* 0x000fc600078e020f */
[----:B------:R-:W-:-:S03]  /*85e0*/  IADD3.X R7, RZ, ~R20, RZ, P0, !PT ;  /* 0x80000014ff077210 */ /* 0x000fc600007fe4ff */
[----:B------:R-:W4:Y:S01]  /*85f0*/  LDC R24, c[0x0][0x8c0] ;  /* 0x00023000ff187b82 */ /* 0x000f220000000800 */
[----:B--2---:R-:W-:-:S07]  /*8600*/  IMAD.MOV R12, RZ, RZ, -R23 ;  /* 0x000000ffff0c7224 */ /* 0x004fce00078e0a17 */
[----:B------:R-:W2:Y:S01]  /*8610*/  LDC R27, c[0x0][0x900] ;  /* 0x00024000ff1b7b82 */ /* 0x000ea20000000800 */
[----:B---3--:R-:W-:-:S07]  /*8620*/  @P2 IMAD R15, R13, R12, R18 ;  /* 0x0000000c0d0f2224 */ /* 0x008fce00078e0212 */
[----:B------:R-:W3:Y:S01]  /*8630*/  LDC.64 R12, c[0x0][0x8e8] ;  /* 0x00023a00ff0c7b82 */ /* 0x000ee20000000a00 */
[----:B-1----:R-:W-:-:S04]  /*8640*/  IMAD R6, R7, R4, RZ ;  /* 0x0000000407067224 */ /* 0x002fc800078e02ff */
[C---:B------:R-:W-:Y:S02]  /*8650*/  IMAD R7, R21.reuse, R5, R6 ;  /* 0x0000000515077224 */ /* 0x040fe400078e0206 */
[----:B------:R-:W-:Y:S01]  /*8660*/  IMAD.WIDE.U32 R4, R21, R4, R16 ;  /* 0x0000000415047225 */ /* 0x000fe200078e0010 */
[----:B------:R-:W1:Y:S04]  /*8670*/  LDC R6, c[0x0][0x8b0] ;  /* 0x00022c00ff067b82 */ /* 0x000e680000000800 */
[----:B------:R-:W-:-:S04]  /*8680*/  IADD3 R5, R5, R7, RZ ;  /* 0x0000000705057210 */ /* 0x000fc80007ffe0ff */
[----:B------:R-:W2:Y:S01]  /*8690*/  LDC R25, c[0x0][0x8f0] ;  /* 0x00023c00ff197b82 */ /* 0x000ea20000000800 */
[-CC-:B----4-:R-:W-:Y:S02]  /*86a0*/  SHF.R.U64 R22, R4, R24.reuse, R5.reuse ;  /* 0x0000001804167219 */ /* 0x190fe40000001205 */
[----:B------:R-:W-:-:S05]  /*86b0*/  SHF.R.U32.HI R5, RZ, R24, R5 ;  /* 0x00000018ff057219 */ /* 0x000fca0000011605 */
[----:B------:R-:W4:Y:S01]  /*86c0*/  LDC R21, c[0x0][0x8e0] ;  /* 0x00023800ff157b82 */ /* 0x000f220000000800 */
[----:B---3--:R-:W-:-:S04]  /*86d0*/  ISETP.NE.U32.AND P0, PT, R12, RZ, PT ;  /* 0x000000ff0c00720c */ /* 0x008fc80003f05070 */
[----:B------:R-:W-:-:S03]  /*86e0*/  ISETP.NE.AND.EX P0, PT, R13, RZ, PT, P0 ;  /* 0x000000ff0d00720c */ /* 0x000fc60003f05300 */
[----:B------:R-:W3:Y:S01]  /*86f0*/  LDC R20, c[0x0][0x8b8] ;  /* 0x00022e00ff147b82 */ /* 0x000ee20000000800 */
[-CC-:B-1----:R-:W-:Y:S02]  /*8700*/  SHF.R.U64 R23, R22, R6.reuse, R5.reuse ;  /* 0x0000000616177219 */ /* 0x182fe40000001205 */
[----:B------:R-:W-:-:S04]  /*8710*/  SHF.R.U32.HI R4, RZ, R6, R5 ;  /* 0x00000006ff047219 */ /* 0x000fc80000011605 */
[-CC-:B--2---:R-:W-:Y:S01]  /*8720*/  SHF.R.U64 R24, R23, R27.reuse, R4.reuse ;  /* 0x0000001b17187219 */ /* 0x184fe20000001204 */
[----:B------:R-:W1:Y:S01]  /*8730*/  LDC R18, c[0x0][0x8a8] ;  /* 0x00022a00ff127b82 */ /* 0x000e620000000800 */
[----:B------:R-:W-:-:S03]  /*8740*/  SHF.R.U32.HI R27, RZ, R27, R4 ;  /* 0x0000001bff1b7219 */ /* 0x000fc60000011604 */
[----:B------:R-:W-:Y:S01]  /*8750*/  IMAD.MOV.U32 R4, RZ, RZ, R24 ;  /* 0x000000ffff047224 */ /* 0x000fe200078e0018 */
[----:B------:R-:W-:Y:S01]  /*8760*/  MOV R5, R27 ;  /* 0x0000001b00057202 */ /* 0x000fe20000000f00 */
[----:B------:R-:W-:Y:S06]  /*8770*/  @!P0 BRA `(.L_x_198) ;  /* 0x0000000000288947 */ /* 0x000fec0003800000 */
[----:B------:R-:W2:Y:S02]  /*8780*/  LDC R5, c[0x0][0x8f4] ;  /* 0x00023d00ff057b82 */ /* 0x000ea40000000800 */
[----:B--2---:R-:W-:-:S05]  /*8790*/  IADD3 R5, P0, R24, R5, RZ ;  /* 0x0000000518057210 */ /* 0x004fca0007f1e0ff */
[----:B------:R-:W-:-:S04]  /*87a0*/  IMAD.X R27, RZ, RZ, R27, P0 ;  /* 0x000000ffff1b7224 */ /* 0x000fc800000e061b */
[----:B------:R-:W-:-:S04]  /*87b0*/  IMAD.WIDE.U32 R6, R27, R12, RZ ;  /* 0x0000000c1b067225 */ /* 0x000fc800078e00ff */
[----:B------:R-:W-:-:S04]  /*87c0*/  IMAD.WIDE.U32 R6, P0, R5, R13, R6 ;  /* 0x0000000d05067225 */ /* 0x000fc80007800006 */
[----:B------:R-:W-:-:S04]  /*87d0*/  IMAD.WIDE.U32 R4, R5, R12, RZ ;  /* 0x0000000c05047225 */ /* 0x000fc800078e00ff */
[----:B------:R-:W-:Y:S01]  /*87e0*/  IMAD.MOV.U32 R4, RZ, RZ, R7 ;  /* 0x000000ffff047224 */ /* 0x000fe200078e0007 */
[----:B------:R-:W-:Y:S02]  /*87f0*/  IADD3 RZ, P1, R5, R6, RZ ;  /* 0x0000000605ff7210 */ /* 0x000fe40007f3e0ff */
[----:B------:R-:W-:-:S03]  /*8800*/  IADD3.X R5, RZ, RZ, RZ, P0, !PT ;  /* 0x000000ffff057210 */ /* 0x000fc600007fe4ff */
[----:B------:R-:W-:-:S08]  /*8810*/  IMAD.WIDE.U32.X R4, R27, R13, R4, P1 ;  /* 0x0000000d1b047225 */ /* 0x000fd000008e0404 */
.L_x_198:
[----:B------:R-:W-:Y:S02]  /*8820*/  SHF.R.U64 R25, R4, R25, R5 ;  /* 0x0000001904197219 */ /* 0x000fe40000001205 */
[----:B------:R-:W-:Y:S02]  /*8830*/  LOP3.LUT R23, R23, R8, RZ, 0xc0, !PT ;  /* 0x0000000817177212 */ /* 0x000fe400078ec0ff */
[----:B------:R-:W-:Y:S02]  /*8840*/  IADD3 R4, -R25, RZ, RZ ;  /* 0x000000ff19047210 */ /* 0x000fe40007ffe1ff */
[----:B------:R-:W-:Y:S01]  /*8850*/  LOP3.LUT R22, R22, R3, RZ, 0xc0, !PT ;  /* 0x0000000316167212 */ /* 0x000fe200078ec0ff */
[----:B------:R-:W-:Y:S01]  /*8860*/  IMAD R23, R0, R25, R23 ;  /* 0x0000001900177224 */ /* 0x000fe200078e0217 */
[----:B------:R-:W-:Y:S01]  /*8870*/  MOV R6, R14 ;  /* 0x0000000e00067202 */ /* 0x000fe20000000f00 */
[----:B----4-:R-:W-:Y:S02]  /*8880*/  IMAD R21, R4, R21, R24 ;  /* 0x0000001504157224 */ /* 0x010fe400078e0218 */
[----:B---3--:R-:W-:-:S02]  /*8890*/  IMAD R15, R23, R20, R15 ;  /* 0x00000014170f7224 */ /* 0x008fc400078e020f */
[----:B-1----:R-:W-:Y:S02]  /*88a0*/  IMAD R18, R21, R18, R22 ;  /* 0x0000001215127224 */ /* 0x002fe400078e0216 */
[----:B------:R-:W-:-:S03]  /*88b0*/  IMAD.MOV.U32 R4, RZ, RZ, 0x1 ;  /* 0x00000001ff047424 */ /* 0x000fc600078e00ff */
[----:B------:R-:W-:Y:S02]  /*88c0*/  SEL R7, R18, R15, !P2 ;  /* 0x0000000f12077207 */ /* 0x000fe40005000000 */
[----:B------:R-:W-:-:S07]  /*88d0*/  SEL R13, R15, R18, !P2 ;  /* 0x000000120f0d7207 */ /* 0x000fce0005000000 */
.L_x_196:
[----:B------:R-:W-:-:S13]  /*88e0*/  LOP3.LUT P0, RZ, R4, 0xff, RZ, 0xc0, !PT ;  /* 0x000000ff04ff7812 */ /* 0x000fda000780c0ff */
[----:B------:R-:W-:Y:S05]  /*88f0*/  @P0 BRA `(.L_x_199) ;  /* 0xffffffe800ec0947 */ /* 0x000fea000383ffff */
.L_x_143:
[----:B------:R-:W-:-:S13]  /*8900*/  ELECT P0, URZ, PT ;  /* 0x00000000003f782f */ /* 0x000fda0003800000 */
[----:B------:R-:W-:Y:S05]  /*8910*/  @!P0 BRA `(.L_x_10) ;  /* 0x0000001000548947 */ /* 0x000fea0003800000 */
[----:B------:R-:W-:-:S04]  /*8920*/  LOP3.LUT R19, R19, 0x2, RZ, 0xfc, !PT ;  /* 0x0000000213137812 */ /* 0x000fc800078efcff */
[----:B------:R-:W-:-:S13]  /*8930*/  ISETP.NE.AND P1, PT, R19, 0x3, PT ;  /* 0x000000031300780c */ /* 0x000fda0003f25270 */
[----:B------:R-:W-:Y:S05]  /*8940*/  @!P1 BRA `(.L_x_200) ;  /* 0x0000000000049947 */ /* 0x000fea0003800000 */
[----:B------:R-:W-:Y:S01]  /*8950*/  BPT.TRAP 0x1 ;  /* 0x000000040000795c */ /* 0x000fe20000300000 */
.L_x_200:
[----:B-1----:R-:W-:Y:S01]  /*8960*/  IMAD.U32 R3, RZ, RZ, UR37 ;  /* 0x00000025ff037e24 */ /* 0x002fe2000f8e00ff */
[----:B------:R-:W-:Y:S02]  /*8970*/  MOV R0, 0x400 ;  /* 0x0000040000007802 */ /* 0x000fe40000000f00 */
[----:B------:R-:W-:Y:S02]  /*8980*/  MOV R2, 0x1 ;  /* 0x0000000100027802 */ /* 0x000fe40000000f00 */
[----:B------:R-:W-:Y:S02]  /*8990*/  LEA R0, R3, R0, 0x18 ;  /* 0x0000000003007211 */ /* 0x000fe400078ec0ff */
[----:B------:R-:W-:-:S04]  /*89a0*/  SHF.L.U32 R3, R2, 0x1f, RZ ;  /* 0x0000001f02037819 */ /* 0x000fc800000006ff */
[----:B------:R-:W1:Y:S02]  /*89b0*/  SYNCS.PHASECHK.TRANS64.TRYWAIT P0, [R0+URZ+0x60], R3 ;  /* 0x00006003000075a7 */ /* 0x000e64000800017f */
[----:B-1----:R-:W-:Y:S05]  /*89c0*/  @!P0 BRA `(.L_x_201) ;  /* 0x0000001400d88947 */ /* 0x002fea0003800000 */
.L_x_243:
[----:B------:R-:W-:Y:S05]  /*89d0*/  @!P1 BRA `(.L_x_202) ;  /* 0x0000000000049947 */ /* 0x000fea0003800000 */
[----:B------:R-:W-:Y:S01]  /*89e0*/  BPT.TRAP 0x1 ;  /* 0x000000040000795c */ /* 0x000fe20000300000 */
.L_x_202:
[----:B------:R-:W1:Y:S02]  /*89f0*/  SYNCS.PHASECHK.TRANS64.TRYWAIT P0, [R0+URZ+0x68], R3 ;  /* 0x00006803000075a7 */ /* 0x000e64000800017f */
[----:B-1----:R-:W-:Y:S05]  /*8a00*/  @!P0 BRA `(.L_x_203) ;  /* 0x0000001400dc8947 */ /* 0x002fea0003800000 */
.L_x_244:
[----:B------:R-:W-:Y:S05]  /*8a10*/  @!P1 BRA `(.L_x_204) ;  /* 0x0000000000049947 */ /* 0x000fea0003800000 */
[----:B------:R-:W-:Y:S01]  /*8a20*/  BPT.TRAP 0x1 ;  /* 0x000000040000795c */ /* 0x000fe20000300000 */
.L_x_204:
[----:B------:R-:W1:Y:S02]  /*8a30*/  SYNCS.PHASECHK.TRANS64.TRYWAIT P0, [R0+URZ+0x70], R3 ;  /* 0x00007003000075a7 */ /* 0x000e64000800017f */
[----:B-1----:R-:W-:Y:S05]  /*8a40*/  @!P0 BRA `(.L_x_205) ;  /* 0x0000001400e08947 */ /* 0x002fea0003800000 */
.L_x_245:
[----:B------:R-:W-:Y:S05]  /*8a50*/  @!P1 BRA `(.L_x_206) ;  /* 0x0000000000049947 */ /* 0x000fea0003800000 */
[----:B------:R-:W-:Y:S01]  /*8a60*/  BPT.TRAP 0x1 ;  /* 0x000000040000795c */ /* 0x000fe20000300000 */
.L_x_206:
[----:B------:R-:W-:-:S05]  /*8a70*/  IMAD.MOV.U32 R3, RZ, RZ, 0x1 ;  /* 0x00000001ff037424 */ /* 0x000fca00078e00ff */
[----:B------:R-:W-:-:S07]  /*8a80*/  SHF.L.U32 R3, R3, 0x1f, RZ ;  /* 0x0000001f03037819 */ /* 0x000fce00000006ff */
.L_x_207:
[----:B------:R1:W1:Y:S02]  /*8a90*/  SYNCS.PHASECHK.TRANS64.TRYWAIT P0, [R0+URZ+0x78], R3 ;  /* 0x00007803000075a7 */ /* 0x000264000800017f */
[----:B-1----:R-:W-:Y:S05]  /*8aa0*/  @!P0 NANOSLEEP.SYNCS 0x989680 ;  /* 0x009896800000895d */ /* 0x002fea0003900000 */
[----:B------:R-:W1:Y:S02]  /*8ab0*/  @!P0 SYNCS.PHASECHK.TRANS64 P0, [R0+URZ+0x78], R3 ;  /* 0x00007803000085a7 */ /* 0x000e64000800007f */
[----:B-1----:R-:W-:Y:S05]  /*8ac0*/  @P0 BRA `(.L_x_10) ;  /* 0x0000000c00e80947 */ /* 0x002fea0003800000 */
[----:B------:R-:W-:Y:S05]  /*8ad0*/  BRA `(.L_x_207) ;  /* 0xfffffffc00ec7947 */ /* 0x000fea000383ffff */
.L_x_138:
[----:B------:R-:W-:Y:S01]  /*8ae0*/  LOP3.LUT P0, RZ, R10, 0xff, RZ, 0xc0, !PT ;  /* 0x000000ff0aff7812 */ /* 0x000fe2000780c0ff */
[----:B------:R-:W-:Y:S01]  /*8af0*/  IMAD.MOV.U32 R0, RZ, RZ, RZ ;  /* 0x000000ffff007224 */ /* 0x000fe200078e00ff */
[----:B------:R-:W-:-:S11]  /*8b00*/  MOV R3, 0x1 ;  /* 0x0000000100037802 */ /* 0x000fd60000000f00 */
[----:B------:R-:W-:Y:S05]  /*8b10*/  @!P0 BRA `(.L_x_208) ;  /* 0x0000000c00208947 */ /* 0x000fea0003800000 */
[----:B------:R-:W1:Y:S01]  /*8b20*/  LDC R0, c[0x0][0x28c] ;  /* 0x0000a300ff007b82 */ /* 0x000e620000000800 */
[C---:B------:R-:W-:Y:S01]  /*8b30*/  LOP3.LUT P2, RZ, R18.reuse, 0x7f, RZ, 0xc0, !PT ;  /* 0x0000007f12ff7812 */ /* 0x040fe2000784c0ff */
[----:B------:R-:W-:Y:S01]  /*8b40*/  ULDC UR5, c[0x0][0x900] ;  /* 0x0002400000057ab9 */ /* 0x000fe20000000800 */
[----:B------:R-:W-:Y:S01]  /*8b50*/  LOP3.LUT P0, RZ, R18, 0x1f, RZ, 0xc0, !PT ;  /* 0x0000001f12ff7812 */ /* 0x000fe2000780c0ff */
[----:B------:R-:W-:Y:S01]  /*8b60*/  UMOV UR6, 0xffffffff ;  /* 0xffffffff00067882 */ /* 0x000fe20000000000 */
[----:B------:R-:W-:Y:S01]  /*8b70*/  BSSY B0, `(.L_x_208) ;  /* 0x00000c2000007945 */ /* 0x000fe20003800000 */
[----:B------:R-:W-:Y:S01]  /*8b80*/  USHF.L.U32 UR6, UR6, UR5, URZ ;  /* 0x0000000506067299 */ /* 0x000fe2000800063f */
[----:B------:R-:W-:Y:S01]  /*8b90*/  IMAD.MOV.U32 R10, RZ, RZ, 0x1 ;  /* 0x00000001ff0a7424 */ /* 0x000fe200078e00ff */
[----:B------:R-:W-:Y:S01]  /*8ba0*/  LOP3.LUT R18, R22, 0x2, RZ, 0xfc, !PT ;  /* 0x0000000216127812 */ /* 0x000fe200078efcff */
[----:B------:R-:W-:Y:S01]  /*8bb0*/  ULDC UR4, c[0x0][0x8a8] ;  /* 0x00022a0000047ab9 */ /* 0x000fe20000000800 */
[----:B------:R-:W-:Y:S01]  /*8bc0*/  PLOP3.LUT P0, PT, P0, P2, PT, 0x8a, 0x0 ;  /* 0x000000000000781c */ /* 0x000fe20000705172 */
[----:B------:R-:W-:Y:S01]  /*8bd0*/  UMOV UR7, 0x1 ;  /* 0x0000000100077882 */ /* 0x000fe20000000000 */
[----:B------:R-:W-:-:S02]  /*8be0*/  UIADD3 UR15, UR4, -0x1, URZ ;  /* 0xffffffff040f7890 */ /* 0x000fc4000fffe03f */
[----:B------:R-:W-:Y:S02]  /*8bf0*/  USHF.L.U32 UR17, UR7, UR5, URZ ;  /* 0x0000000507117299 */ /* 0x000fe4000800063f */
[----:B------:R-:W-:Y:S01]  /*8c00*/  ULOP3.LUT UR16, URZ, UR6, URZ, 0x33, !UPT ;  /* 0x000000063f107292 */ /* 0x000fe2000f8e333f */
[----:B------:R-:W-:Y:S01]  /*8c10*/  ULDC.64 UR20, c[0x0][0x198] ;  /* 0x0000660000147ab9 */ /* 0x000fe20000000a00 */
[----:B-1----:R-:W-:-:S04]  /*8c20*/  IADD3 R0, R0, 0x3f, RZ ;  /* 0x0000003f00007810 */ /* 0x002fc80007ffe0ff */
[----:B------:R-:W-:-:S04]  /*8c30*/  SHF.R.S32.HI R3, RZ, 0x1f, R0 ;  /* 0x0000001fff037819 */ /* 0x000fc80000011400 */
[----:B------:R-:W-:Y:S01]  /*8c40*/  LEA.HI R3, R3, R0, RZ, 0x6 ;  /* 0x0000000003037211 */ /* 0x000fe200078f30ff */
[----:B------:R-:W-:-:S03]  /*8c50*/  IMAD.MOV.U32 R0, RZ, RZ, RZ ;  /* 0x000000ffff007224 */ /* 0x000fc600078e00ff */
[----:B------:R-:W-:Y:S02]  /*8c60*/  SHF.R.S32.HI R11, RZ, 0x6, R3 ;  /* 0x00000006ff0b7819 */ /* 0x000fe40000011403 */
[----:B------:R-:W-:Y:S02]  /*8c70*/  MOV R3, 0x1 ;  /* 0x0000000100037802 */ /* 0x000fe40000000f00 */
[----:B------:R-:W-:-:S07]  /*8c80*/  IADD3 R12, R11, 0x1, RZ ;  /* 0x000000010b0c7810 */ /* 0x000fce0007ffe0ff */
.L_x_220:
[----:B------:R-:W-:-:S03]  /*8c90*/  UMOV UR4, 0xffffffff ;  /* 0xffffffff00047882 */ /* 0x000fc60000000000 */
[----:B------:R-:W-:Y:S05]  /*8ca0*/  BRA.DIV UR4, `(.L_x_209) ;  /* 0x00000016045c7947 */ /* 0x000fea000b800000 */
[----:B------:R-:W-:-:S13]  /*8cb0*/  ELECT P6, URZ, PT ;  /* 0x00000000003f782f */ /* 0x000fda00038c0000 */
.L_x_248:
[----:B------:R-:W1:Y:S01]  /*8cc0*/  LDC R4, c[0x0][0x28c] ;  /* 0x0000a300ff047b82 */ /* 0x000e620000000800 */
[----:B------:R-:W-:Y:S01]  /*8cd0*/  BSSY B1, `(.L_x_210) ;  /* 0x0000037000017945 */ /* 0x000fe20003800000 */
[----:B-1----:R-:W-:-:S13]  /*8ce0*/  ISETP.LT.OR P6, PT, R4, 0x1, !P6 ;  /* 0x000000010400780c */ /* 0x002fda00077c1670 */
[----:B------:R-:W-:Y:S05]  /*8cf0*/  @P6 BRA `(.L_x_211) ;  /* 0x0000000000d06947 */ /* 0x000fea0003800000 */
[----:B------:R-:W-:Y:S01]  /*8d00*/  IMAD.SHL.U32 R14, R7, 0x80, RZ ;  /* 0x00000080070e7824 */ /* 0x000fe200078e00ff */
[----:B------:R-:W-:Y:S01]  /*8d10*/  SHF.L.U32 R13, R13, 0x8, RZ ;  /* 0x000000080d0d7819 */ /* 0x000fe200000006ff */
[----:B------:R-:W-:Y:S01]  /*8d20*/  IMAD.MOV.U32 R19, RZ, RZ, RZ ;  /* 0x000000ffff137224 */ /* 0x000fe200078e00ff */
[----:B------:R-:W-:Y:S01]  /*8d30*/  MOV R4, R12 ;  /* 0x0000000c00047202 */ /* 0x000fe20000000f00 */
[----:B------:R-:W-:Y:S01]  /*8d40*/  IMAD.MOV.U32 R5, RZ, RZ, R3 ;  /* 0x000000ffff057224 */ /* 0x000fe200078e0003 */
[----:B------:R-:W-:-:S07]  /*8d50*/  MOV R7, R0 ;  /* 0x0000000000077202 */ /* 0x000fce0000000f00 */
.L_x_215:
[----:B------:R-:W1:Y:S01]  /*8d60*/  S2R R9, SR_CgaCtaId ;  /* 0x0000000000097919 */ /* 0x000e620000008800 */
[----:B------:R-:W-:-:S04]  /*8d70*/  MOV R8, 0x400 ;  /* 0x0000040000087802 */ /* 0x000fc80000000f00 */
[----:B-1----:R-:W-:Y:S02]  /*8d80*/  LEA R20, R9, R8, 0x18 ;  /* 0x0000000809147211 */ /* 0x002fe400078ec0ff */
[----:B------:R-:W-:Y:S01]  /*8d90*/  SHF.L.U32 R8, R5, 0x1f, RZ ;  /* 0x0000001f05087819 */ /* 0x000fe200000006ff */
[----:B------:R-:W1:Y:S02]  /*8da0*/  @!P2 LDC R9, c[0x0][0x500] ;  /* 0x00014000ff09ab82 */ /* 0x000e640000000800 */
[----:B------:R-:W-:-:S04]  /*8db0*/  IMAD R15, R7, 0x8, R20 ;  /* 0x00000008070f7824 */ /* 0x000fc800078e0214 */
[----:B------:R-:W2:Y:S02]  /*8dc0*/  SYNCS.PHASECHK.TRANS64.TRYWAIT P1, [R15+URZ+0x20], R8 ;  /* 0x000020080f0075a7 */ /* 0x000ea4000802017f */
[----:B--2---:R-:W-:Y:S05]  /*8dd0*/  @!P1 BRA `(.L_x_212) ;  /* 0x0000001400309947 */ /* 0x004fea0003800000 */
.L_x_249:
[----:B--2---:R-:W-:Y:S01]  /*8de0*/  PRMT R8, R18, 0x9910, RZ ;  /* 0x0000991012087816 */ /* 0x004fe200000000ff */
[----:B-1----:R1:W-:Y:S03]  /*8df0*/  @!P2 SYNCS.ARRIVE.TRANS64 RZ, [R15+URZ], R9 ;  /* 0x000000090fffa9a7 */ /* 0x0023e6000800003f */
[----:B------:R-:W-:-:S13]  /*8e00*/  ISETP.NE.AND P1, PT, R8, 0x2, PT ;  /* 0x000000020800780c */ /* 0x000fda0003f25270 */
[----:B-1----:R-:W-:Y:S05]  /*8e10*/  @P1 BRA `(.L_x_213) ;  /* 0x0000000000041947 */ /* 0x002fea0003800000 */
[----:B------:R-:W-:Y:S01]  /*8e20*/  BPT.TRAP 0x1 ;  /* 0x000000040000795c */ /* 0x000fe20000300000 */
.L_x_213:
[----:B------:R-:W-:Y:S05]  /*8e30*/  @P0 BRA `(.L_x_214) ;  /* 0x0000000000040947 */ /* 0x000fea0003800000 */
[----:B------:R-:W-:Y:S01]  /*8e40*/  BPT.TRAP 0x1 ;  /* 0x000000040000795c */ /* 0x000fe20000300000 */
.L_x_214:
[C---:B------:R-:W-:Y:S01]  /*8e50*/  LEA R8, R7.reuse, R20, 0xf ;  /* 0x0000001407087211 */ /* 0x040fe200078e78ff */
[----:B------:R-:W-:Y:S01]  /*8e60*/  IMAD R20, R7, 0x4000, R20 ;  /* 0x0000400007147824 */ /* 0x000fe200078e0214 */
[----:B------:R-:W-:Y:S01]  /*8e70*/  R2UR UR9, R15 ;  /* 0x000000000f0972ca */ /* 0x000fe200000e0000 */
[----:B------:R-:W-:Y:S01]  /*8e80*/  VIADD R4, R4, 0xffffffff ;  /* 0xffffffff04047836 */ /* 0x000fe20000000000 */
[----:B------:R-:W-:Y:S01]  /*8e90*/  R2UR UR5, R8 ;  /* 0x00000000080572ca */ /* 0x000fe200000e0000 */
[----:B------:R-:W-:Y:S01]  /*8ea0*/  UIADD3 UR4, UP0, UR20, 0xf0, URZ ;  /* 0x000000f014047890 */ /* 0x000fe2000ff1e03f */
[----:B------:R-:W-:Y:S01]  /*8eb0*/  R2UR UR8, R20 ;  /* 0x00000000140872ca */ /* 0x000fe200000e0000 */
[----:B------:R-:W-:Y:S01]  /*8ec0*/  UIADD3 UR22, UP1, UR20, 0x1f0, URZ ;  /* 0x000001f014167890 */ /* 0x000fe2000ff3e03f */
[----:B------:R-:W-:Y:S01]  /*8ed0*/  R2UR UR11, R13 ;  /* 0x000000000d0b72ca */ /* 0x000fe200000e0000 */
[----:B------:R-:W-:Y:S01]  /*8ee0*/  UMOV UR6, 0x0 ;  /* 0x0000000000067882 */ /* 0x000fe20000000000 */
[----:B------:R-:W-:Y:S01]  /*8ef0*/  R2UR UR10, R19 ;  /* 0x00000000130a72ca */ /* 0x000fe200000e0000 */
[----:B------:R-:W-:Y:S01]  /*8f00*/  UIADD3.X UR23, URZ, UR21, URZ, UP1, !UPT ;  /* 0x000000153f177290 */ /* 0x000fe20008ffe43f */
[----:B------:R-:W-:Y:S01]  /*8f10*/  R2UR UR12, R6 ;  /* 0x00000000060c72ca */ /* 0x000fe200000e0000 */
[----:B------:R-:W-:Y:S01]  /*8f20*/  UMOV UR7, 0x10000000 ;  /* 0x1000000000077882 */ /* 0x000fe20000000000 */
[----:B------:R-:W-:-:S02]  /*8f30*/  R2UR UR18, R14 ;  /* 0x000000000e1272ca */ /* 0x000fc400000e0000 */
[----:B------:R-:W-:Y:S01]  /*8f40*/  ISETP.GT.AND P3, PT, R4, 0x1, PT ;  /* 0x000000010400780c */ /* 0x000fe20003f64270 */
[----:B------:R-:W-:Y:S01]  /*8f50*/  UIADD3 UR13, UR5, 0x8400, URZ ;  /* 0x00008400050d7890 */ /* 0x000fe2000fffe03f */
[----:B------:R-:W-:Y:S01]  /*8f60*/  IADD3 R7, R7, 0x1, RZ ;  /* 0x0000000107077810 */ /* 0x000fe20007ffe0ff */
[----:B------:R-:W-:Y:S01]  /*8f70*/  UIADD3.X UR5, URZ, UR21, URZ, UP0, !UPT ;  /* 0x000000153f057290 */ /* 0x000fe200087fe43f */
[----:B------:R-:W-:Y:S01]  /*8f80*/  IADD3 R19, R19, 0x40, RZ ;  /* 0x0000004013137810 */ /* 0x000fe20007ffe0ff */
[----:B------:R-:W-:Y:S01]  /*8f90*/  UIADD3 UR14, UR8, 0x28400, URZ ;  /* 0x00028400080e7890 */ /* 0x000fe2000fffe03f */
[----:B------:R-:W-:Y:S02]  /*8fa0*/  ISETP.NE.AND P1, PT, R7, 0x4, PT ;  /* 0x000000040700780c */ /* 0x000fe40003f25270 */
[----:B------:R-:W-:Y:S02]  /*8fb0*/  UMOV UR8, UR13 ;  /* 0x0000000d00087c82 */ /* 0x000fe40008000000 */
[----:B------:R-:W-:-:S02]  /*8fc0*/  SEL R8, RZ, 0x1, P1 ;  /* 0x00000001ff087807 */ /* 0x000fc40000800000 */
[----:B------:R1:W-:Y:S01]  /*8fd0*/  UTMALDG.3D [UR8], [UR4], desc[UR6] ;  /* 0x00000608040075b4 */ /* 0x0003e20008011000 */
[----:B------:R-:W-:Y:S02]  /*8fe0*/  SEL R7, R7, RZ, P1 ;  /* 0x000000ff07077207 */ /* 0x000fe40000800000 */
[----:B------:R-:W-:Y:S01]  /*8ff0*/  LOP3.LUT R5, R5, R8, RZ, 0x3c, !PT ;  /* 0x0000000805057212 */ /* 0x000fe200078e3cff */
[----:B-1----:R-:W-:Y:S01]  /*9000*/  UMOV UR8, UR14 ;  /* 0x0000000e00087c82 */ /* 0x002fe20008000000 */
[----:B------:R-:W-:Y:S02]  /*9010*/  UMOV UR11, UR18 ;  /* 0x00000012000b7c82 */ /* 0x000fe40008000000 */
[----:B------:R1:W-:Y:S02]  /*9020*/  UTMALDG.3D [UR8], [UR22], desc[UR6] ;  /* 0x00000608160075b4 */ /* 0x0003e40008011000 */
[----:B-1----:R-:W-:Y:S05]  /*9030*/  @P3 BRA `(.L_x_215) ;  /* 0xfffffffc00483947 */ /* 0x002fea000383ffff */
.L_x_211:
[----:B------:R-:W-:Y:S05]  /*9040*/  BSYNC B1 ;  /* 0x0000000000017941 */ /* 0x000fea0003800000 */
.L_x_210:
[----:B------:R-:W-:Y:S01]  /*9050*/  LOP3.LUT P3, RZ, R10, 0xff, RZ, 0xc0, !PT ;  /* 0x000000ff0aff7812 */ /* 0x000fe2000786c0ff */
[----:B------:R-:W-:Y:S01]  /*9060*/  IMAD.IADD R0, R11, 0x1, R0 ;  /* 0x000000010b007824 */ /* 0x000fe200078e0200 */
[----:B------:R-:W-:Y:S01]  /*9070*/  IADD3 R16, P4, R16, UR40, RZ ;  /* 0x0000002810107c10 */ /* 0x000fe2000ff9e0ff */
[----:B------:R-:W-:Y:S01]  /*9080*/  ULDC.64 UR4, c[0x0][0x8f8] ;  /* 0x00023e0000047ab9 */ /* 0x000fe20000000a00 */
[----:B------:R-:W-:Y:S01]  /*9090*/  BSSY B1, `(.L_x_216) ;  /* 0x000006d000017945 */ /* 0x000fe20003800000 */
[----:B------:R-:W-:Y:S01]  /*90a0*/  MOV R13, 0xffffffff ;  /* 0xffffffff000d7802 */ /* 0x000fe20000000f00 */
[----:B------:R-:W-:Y:S01]  /*90b0*/  IMAD.MOV.U32 R7, RZ, RZ, -0x1 ;  /* 0xffffffffff077424 */ /* 0x000fe200078e00ff */
[----:B------:R-:W-:Y:S02]  /*90c0*/  SHF.R.U32.HI R4, RZ, 0x2, R0 ;  /* 0x00000002ff047819 */ /* 0x000fe40000011600 */
[----:B------:R-:W-:Y:S02]  /*90d0*/  ISETP.GT.U32.AND P1, PT, R0, 0x3, PT ;  /* 0x000000030000780c */ /* 0x000fe40003f24070 */
[----:B------:R-:W-:-:S02]  /*90e0*/  LOP3.LUT R4, R4, 0x1, RZ, 0xc0, !PT ;  /* 0x0000000104047812 */ /* 0x000fc400078ec0ff */
[----:B------:R-:W1:Y:S01]  /*90f0*/  @P3 S2R R6, SR_CgaCtaId ;  /* 0x0000000000063919 */ /* 0x000e620000008800 */
[----:B------:R-:W-:Y:S02]  /*9100*/  @P3 MOV R5, 0x400 ;  /* 0x0000040000053802 */ /* 0x000fe40000000f00 */
[----:B------:R-:W-:Y:S02]  /*9110*/  ISETP.LT.U32.AND P1, PT, R11, 0x4, P1 ;  /* 0x000000040b00780c */ /* 0x000fe40000f21070 */
[----:B------:R-:W-:Y:S02]  /*9120*/  IADD3.X R17, R17, UR38, RZ, P4, !PT ;  /* 0x0000002611117c10 */ /* 0x000fe4000a7fe4ff */
[----:B------:R-:W-:Y:S02]  /*9130*/  ISETP.GE.U32.AND P4, PT, R16, UR4, PT ;  /* 0x0000000410007c0c */ /* 0x000fe4000bf86070 */
[----:B------:R-:W-:Y:S02]  /*9140*/  LOP3.LUT R0, R0, 0x3, RZ, 0xc0, !PT ;  /* 0x0000000300007812 */ /* 0x000fe400078ec0ff */
[----:B------:R-:W-:-:S02]  /*9150*/  PRMT R10, RZ, 0x7610, R10 ;  /* 0x00007610ff0a7816 */ /* 0x000fc4000000000a */
[----:B-1----:R-:W-:Y:S02]  /*9160*/  @P3 LEA R5, R6, R5, 0x18 ;  /* 0x0000000506053211 */ /* 0x002fe400078ec0ff */
[----:B------:R-:W-:Y:S02]  /*9170*/  MOV R6, 0xffffffff ;  /* 0xffffffff00067802 */ /* 0x000fe40000000f00 */
[----:B------:R1:W-:Y:S01]  /*9180*/  @P3 SYNCS.ARRIVE.TRANS64.A1T0 RZ, [R5+URZ+0x88], RZ ;  /* 0x000088ff05ff39a7 */ /* 0x0003e2000810003f */
[----:B------:R-:W-:Y:S02]  /*9190*/  ISETP.NE.U32.AND P3, PT, R4, 0x1, PT ;  /* 0x000000010400780c */ /* 0x000fe40003f65070 */
[----:B------:R-:W-:Y:S02]  /*91a0*/  SEL R4, RZ, 0x1, !P1 ;  /* 0x00000001ff047807 */ /* 0x000fe40004800000 */
[----:B------:R-:W-:Y:S02]  /*91b0*/  ISETP.GE.U32.AND.EX P1, PT, R17, UR5, PT, P4 ;  /* 0x0000000511007c0c */ /* 0x000fe4000bf26140 */
[----:B------:R-:W-:-:S04]  /*91c0*/  ISETP.GT.U32.AND P3, PT, R11, 0x3, !P3 ;  /* 0x000000030b00780c */ /* 0x000fc80005f64070 */
[----:B-1----:R-:W-:-:S04]  /*91d0*/  SEL R5, RZ, 0x1, !P3 ;  /* 0x00000001ff057807 */ /* 0x002fc80005800000 */
[--C-:B------:R-:W-:Y:S02]  /*91e0*/  LOP3.LUT R3, R5, R3, R4.reuse, 0x96, !PT ;  /* 0x0000000305037212 */ /* 0x100fe400078e9604 */
[----:B------:R-:W-:Y:S01]  /*91f0*/  PRMT R4, RZ, 0x7610, R4 ;  /* 0x00007610ff047816 */ /* 0x000fe20000000004 */
[----:B------:R-:W-:Y:S06]  /*9200*/  @P1 BRA `(.L_x_217) ;  /* 0x0000000400541947 */ /* 0x000fec0003800000 */
[----:B------:R-:W-:Y:S01]  /*9210*/  ULDC.64 UR4, c[0x0][0x8d0] ;  /* 0x0002340000047ab9 */ /* 0x000fe20000000a00 */
[----:B------:R-:W1:Y:S01]  /*9220*/  S2R R14, SR_CTAID.X ;  /* 0x00000000000e7919 */ /* 0x000e620000002500 */
[----:B------:R-:W-:Y:S01]  /*9230*/  ISETP.NE.U32.AND P1, PT, RZ, UR4, PT ;  /* 0x00000004ff007c0c */ /* 0x000fe2000bf25070 */
[----:B------:R-:W-:Y:S01]  /*9240*/  ULDC UR7, c[0x0][0x8d8] ;  /* 0x0002360000077ab9 */ /* 0x000fe20000000800 */
[----:B------:R-:W-:Y:S01]  /*9250*/  IMAD.MOV.U32 R4, RZ, RZ, R16 ;  /* 0x000000ffff047224 */ /* 0x000fe200078e0010 */
[----:B------:R-:W2:Y:S01]  /*9260*/  S2R R13, SR_CTAID.Y ;  /* 0x00000000000d7919 */ /* 0x000ea20000002600 */
[----:B------:R-:W-:Y:S02]  /*9270*/  ISETP.NE.AND.EX P1, PT, RZ, UR5, PT, P1 ;  /* 0x00000005ff007c0c */ /* 0x000fe4000bf25310 */
[----:B------:R-:W-:-:S11]  /*9280*/  MOV R5, R17 ;  /* 0x0000001100057202 */ /* 0x000fd60000000f00 */
[----:B------:R-:W-:Y:S05]  /*9290*/  @!P1 BRA `(.L_x_218) ;  /* 0x0000000000289947 */ /* 0x000fea0003800000 */
[----:B------:R-:W-:Y:S02]  /*92a0*/  ULDC UR6, c[0x0][0x8dc] ;  /* 0x0002370000067ab9 */ /* 0x000fe40000000800 */
[----:B------:R-:W-:-:S05]  /*92b0*/  IADD3 R9, P1, R16, UR6, RZ ;  /* 0x0000000610097c10 */ /* 0x000fca000ff3e0ff */
[----:B------:R-:W-:-:S04]  /*92c0*/  IMAD.X R15, RZ, RZ, R17, P1 ;  /* 0x000000ffff0f7224 */ /* 0x000fc800008e0611 */
[----:B------:R-:W-:-:S04]  /*92d0*/  IMAD.WIDE.U32 R6, R15, UR4, RZ ;  /* 0x000000040f067c25 */ /* 0x000fc8000f8e00ff */
[----:B------:R-:W-:-:S04]  /*92e0*/  IMAD.WIDE.U32 R6, P1, R9, UR5, R6 ;  /* 0x0000000509067c25 */ /* 0x000fc8000f820006 */
[----:B------:R-:W-:Y:S01]  /*92f0*/  IMAD.WIDE.U32 R8, R9, UR4, RZ ;  /* 0x0000000409087c25 */ /* 0x000fe2000f8e00ff */
[----:B------:R-:W-:-:S03]  /*9300*/  IADD3.X R5, RZ, RZ, RZ, P1, !PT ;  /* 0x000000ffff057210 */ /* 0x000fc60000ffe4ff */
[----:B------:R-:W-:Y:S01]  /*9310*/  IMAD.MOV.U32 R4, RZ, RZ, R7 ;  /* 0x000000ffff047224 */ /* 0x000fe200078e0007 */
[----:B------:R-:W-:-:S05]  /*9320*/  IADD3 RZ, P1, R9, R6, RZ ;  /* 0x0000000609ff7210 */ /* 0x000fca0007f3e0ff */
[----:B------:R-:W-:-:S08]  /*9330*/  IMAD.WIDE.U32.X R4, R15, UR5, R4, P1 ;  /* 0x000000050f047c25 */ /* 0x000fd000088e0404 */
.L_x_218:
[--C-:B------:R-:W-:Y:S01]  /*9340*/  SHF.R.U64 R8, R4, UR7, R5.reuse ;  /* 0x0000000704087c19 */ /* 0x100fe20008001205 */
[----:B------:R-:W-:Y:S01]  /*9350*/  ULDC.64 UR4, c[0x0][0x8c8] ;  /* 0x0002320000047ab9 */ /* 0x000fe20000000a00 */
[----:B------:R-:W-:Y:S01]  /*9360*/  SHF.R.U32.HI R4, RZ, UR7, R5 ;  /* 0x00000007ff047c19 */ /* 0x000fe20008011605 */
[----:B------:R-:W3:Y:S01]  /*9370*/  LDC R25, c[0x0][0x144] ;  /* 0x00005100ff197b82 */ /* 0x000ee20000000800 */
[----:B------:R-:W-:Y:S01]  /*9380*/  IADD3 R7, P1, RZ, -R8, RZ ;  /* 0x80000008ff077210 */ /* 0x000fe20007f3e0ff */
[----:B------:R-:W-:Y:S01]  /*9390*/  ULDC.64 UR8, c[0x0][0x8e8] ;  /* 0x00023a0000087ab9 */ /* 0x000fe20000000a00 */
[----:B-1----:R-:W-:Y:S01]  /*93a0*/  I2FP.F32.U32 R9, R14 ;  /* 0x0000000e00097245 */ /* 0x002fe20000201000 */
[----:B------:R-:W-:Y:S01]  /*93b0*/  ULDC UR6, c[0x0][0x8b0] ;  /* 0x00022c0000067ab9 */ /* 0x000fe20000000800 */
[----:B------:R-:W-:Y:S02]  /*93c0*/  IADD3.X R4, RZ, ~R4, RZ, P1, !PT ;  /* 0x80000004ff047210 */ /* 0x000fe40000ffe4ff */
[----:B------:R-:W-:Y:S01]  /*93d0*/  ISETP.NE.U32.AND P1, PT, RZ, UR8, PT ;  /* 0x00000008ff007c0c */ /* 0x000fe2000bf25070 */
[----:B------:R-:W1:Y:S02]  /*93e0*/  LDC R20, c[0x0][0x148] ;  /* 0x00005200ff147b82 */ /* 0x000e640000000800 */
[----:B------:R-:W-:Y:S01]  /*93f0*/  IMAD R6, R4, UR4, RZ ;  /* 0x0000000404067c24 */ /* 0x000fe2000f8e02ff */
[----:B------:R-:W-:Y:S01]  /*9400*/  ISETP.NE.AND.EX P1, PT, RZ, UR9, PT, P1 ;  /* 0x00000009ff007c0c */ /* 0x000fe2000bf25310 */
[----:B------:R-:W-:Y:S01]  /*9410*/  IMAD.WIDE.U32 R4, R7, UR4, R16 ;  /* 0x0000000407047c25 */ /* 0x000fe2000f8e0010 */
[----:B------:R-:W-:-:S03]  /*9420*/  ULDC UR4, c[0x0][0x150] ;  /* 0x0000540000047ab9 */ /* 0x000fc60000000800 */
[----:B------:R-:W-:Y:S02]  /*9430*/  IMAD R7, R7, UR5, R6 ;  /* 0x0000000507077c24 */ /* 0x000fe4000f8e0206 */
[----:B------:R-:W-:Y:S01]  /*9440*/  FMUL R6, R9, UR4 ;  /* 0x0000000409067c20 */ /* 0x000fe20008400000 */
[----:B------:R-:W-:Y:S01]  /*9450*/  ULDC UR4, c[0x0][0x8c0] ;  /* 0x0002300000047ab9 */ /* 0x000fe20000000800 */
[----:B------:R-:W-:Y:S01]  /*9460*/  ULDC UR5, c[0x0][0x154] ;  /* 0x0000550000057ab9 */ /* 0x000fe20000000800 */
[----:B------:R-:W-:-:S03]  /*9470*/  IMAD.IADD R5, R5, 0x1, R7 ;  /* 0x0000000105057824 */ /* 0x000fc600078e0207 */
[----:B------:R-:W4:Y:S02]  /*9480*/  F2I.U32.TRUNC.NTZ R6, R6 ;  /* 0x0000000600067305 */ /* 0x000f24000020f000 */
[----:B------:R-:W-:Y:S02]  /*9490*/  SHF.R.U64 R9, R4, UR4, R5 ;  /* 0x0000000404097c19 */ /* 0x000fe40008001205 */
[----:B--2---:R-:W-:-:S05]  /*94a0*/  I2FP.F32.U32 R4, R13 ;  /* 0x0000000d00047245 */ /* 0x004fca0000201000 */
[----:B------:R-:W-:Y:S01]  /*94b0*/  FMUL R21, R4, UR5 ;  /* 0x0000000504157c20 */ /* 0x000fe20008400000 */
[----:B------:R-:W-:Y:S01]  /*94c0*/  SHF.R.U32.HI R4, RZ, UR4, R5 ;  /* 0x00000004ff047c19 */ /* 0x000fe20008011605 */
[----:B------:R-:W-:-:S03]  /*94d0*/  ULDC UR4, c[0x0][0x900] ;  /* 0x0002400000047ab9 */ /* 0x000fc60000000800 */
[--C-:B------:R-:W-:Y:S01]  /*94e0*/  SHF.R.U64 R19, R9, UR6, R4.reuse ;  /* 0x0000000609137c19 */ /* 0x100fe20008001204 */
[----:B------:R-:W2:Y:S01]  /*94f0*/  F2I.U32.TRUNC.NTZ R21, R21 ;  /* 0x0000001500157305 */ /* 0x000ea2000020f000 */
[----:B------:R-:W-:Y:S02]  /*9500*/  SHF.R.U32.HI R4, RZ, UR6, R4 ;  /* 0x00000006ff047c19 */ /* 0x000fe40008011604 */
[----:B----4-:R-:W-:Y:S02]  /*9510*/  IADD3 R6, -R6, RZ, RZ ;  /* 0x000000ff06067210 */ /* 0x010fe40007ffe1ff */
[--C-:B------:R-:W-:Y:S02]  /*9520*/  SHF.R.U64 R15, R19, UR4, R4.reuse ;  /* 0x00000004130f7c19 */ /* 0x100fe40008001204 */
[----:B------:R-:W-:Y:S01]  /*9530*/  SHF.R.U32.HI R23, RZ, UR4, R4 ;  /* 0x00000004ff177c19 */ /* 0x000fe20008011604 */
[----:B---3--:R-:W-:Y:S02]  /*9540*/  IMAD R14, R25, R6, R14 ;  /* 0x00000006190e7224 */ /* 0x008fe400078e020e */
[----:B------:R-:W-:Y:S01]  /*9550*/  IMAD.MOV.U32 R4, RZ, RZ, R15 ;  /* 0x000000ffff047224 */ /* 0x000fe200078e000f */
[----:B------:R-:W-:Y:S01]  /*9560*/  MOV R5, R23 ;  /* 0x0000001700057202 */ /* 0x000fe20000000f00 */
[----:B------:R-:W-:Y:S06]  /*9570*/  @!P1 BRA `(.L_x_219) ;  /* 0x0000000000289947 */ /* 0x000fec0003800000 */
[----:B------:R-:W-:Y:S02]  /*9580*/  ULDC UR4, c[0x0][0x8f4] ;  /* 0x00023d0000047ab9 */ /* 0x000fe40000000800 */
[----:B------:R-:W-:-:S05]  /*9590*/  IADD3 R5, P1, R15, UR4, RZ ;  /* 0x000000040f057c10 */ /* 0x000fca000ff3e0ff */
[----:B------:R-:W-:-:S04]  /*95a0*/  IMAD.X R23, RZ, RZ, R23, P1 ;  /* 0x000000ffff177224 */ /* 0x000fc800008e0617 */
[----:B------:R-:W-:-:S04]  /*95b0*/  IMAD.WIDE.U32 R6, R23, UR8, RZ ;  /* 0x0000000817067c25 */ /* 0x000fc8000f8e00ff */
[----:B------:R-:W-:-:S04]  /*95c0*/  IMAD.WIDE.U32 R6, P1, R5, UR9, R6 ;  /* 0x0000000905067c25 */ /* 0x000fc8000f820006 */
[----:B------:R-:W-:-:S04]  /*95d0*/  IMAD.WIDE.U32 R4, R5, UR8, RZ ;  /* 0x0000000805047c25 */ /* 0x000fc8000f8e00ff */
[----:B------:R-:W-:Y:S01]  /*95e0*/  IMAD.MOV.U32 R4, RZ, RZ, R7 ;  /* 0x000000ffff047224 */ /* 0x000fe200078e0007 */
[----:B------:R-:W-:Y:S02]  /*95f0*/  IADD3 RZ, P3, R5, R6, RZ ;  /* 0x0000000605ff7210 */ /* 0x000fe40007f7e0ff */
[----:B------:R-:W-:-:S03]  /*9600*/  IADD3.X R5, RZ, RZ, RZ, P1, !PT ;  /* 0x000000ffff057210 */ /* 0x000fc60000ffe4ff */
[----:B------:R-:W-:-:S08]  /*9610*/  IMAD.WIDE.U32.X R4, R23, UR9, R4, P3 ;  /* 0x0000000917047c25 */ /* 0x000fd000098e0404 */
.L_x_219:
[----:B------:R-:W-:Y:S01]  /*9620*/  ISETP.NE.AND P1, PT, R2, 0x1, PT ;  /* 0x000000010200780c */ /* 0x000fe20003f25270 */
[----:B------:R-:W-:Y:S01]  /*9630*/  ULDC UR4, c[0x0][0x8f0] ;  /* 0x00023c0000047ab9 */ /* 0x000fe20000000800 */
[----:B------:R-:W-:Y:S01]  /*9640*/  LOP3.LUT R19, R19, UR16, RZ, 0xc0, !PT ;  /* 0x0000001013137c12 */ /* 0x000fe2000f8ec0ff */
[----:B------:R-:W-:Y:S01]  /*9650*/  ULDC UR5, c[0x0][0x8b8] ;  /* 0x00022e0000057ab9 */ /* 0x000fe20000000800 */
[----:B------:R-:W-:Y:S01]  /*9660*/  SHF.R.U64 R4, R4, UR4, R5 ;  /* 0x0000000404047c19 */ /* 0x000fe20008001205 */
[----:B------:R-:W-:Y:S01]  /*9670*/  ULDC UR4, c[0x0][0x8e0] ;  /* 0x0002380000047ab9 */ /* 0x000fe20000000800 */
[----:B--2---:R-:W-:Y:S02]  /*9680*/  IADD3 R21, -R21, RZ, RZ ;  /* 0x000000ff15157210 */ /* 0x004fe40007ffe1ff */
[----:B------:R-:W-:Y:S01]  /*9690*/  MOV R5, 0x1 ;  /* 0x0000000100057802 */ /* 0x000fe20000000f00 */
[----:B------:R-:W-:Y:S02]  /*96a0*/  IMAD.MOV R6, RZ, RZ, -R4 ;  /* 0x000000ffff067224 */ /* 0x000fe400078e0a04 */
[----:B------:R-:W-:Y:S01]  /*96b0*/  IMAD R19, R4, UR17, R19 ;  /* 0x0000001104137c24 */ /* 0x000fe2000f8e0213 */
[----:B------:R-:W-:Y:S01]  /*96c0*/  LOP3.LUT R4, R9, UR15, RZ, 0xc0, !PT ;  /* 0x0000000f09047c12 */ /* 0x000fe2000f8ec0ff */
[----:B-1----:R-:W-:-:S02]  /*96d0*/  @P1 IMAD R14, R20, R21, R13 ;  /* 0x00000015140e1224 */ /* 0x002fc400078e020d */
[----:B------:R-:W-:Y:S01]  /*96e0*/  IMAD R15, R6, UR4, R15 ;  /* 0x00000004060f7c24 */ /* 0x000fe2000f8e020f */
[----:B------:R-:W-:Y:S01]  /*96f0*/  ULDC UR4, c[0x0][0x8a8] ;  /* 0x00022a0000047ab9 */ /* 0x000fe20000000800 */
[----:B------:R-:W-:Y:S02]  /*9700*/  IMAD R14, R19, UR5, R14 ;  /* 0x00000005130e7c24 */ /* 0x000fe4000f8e020e */
[--C-:B------:R-:W-:Y:S01]  /*9710*/  IMAD R15, R15, UR4, R4.reuse ;  /* 0x000000040f0f7c24 */ /* 0x100fe2000f8e0204 */
[----:B------:R-:W-:Y:S01]  /*9720*/  PRMT R4, R5, 0x7610, R4 ;  /* 0x0000761005047816 */ /* 0x000fe20000000004 */
[----:B------:R-:W-:-:S03]  /*9730*/  IMAD.MOV.U32 R6, RZ, RZ, R8 ;  /* 0x000000ffff067224 */ /* 0x000fc600078e0008 */
[----:B------:R-:W-:Y:S02]  /*9740*/  SEL R7, R15, R14, !P1 ;  /* 0x0000000e0f077207 */ /* 0x000fe40004800000 */
[----:B------:R-:W-:-:S07]  /*9750*/  SEL R13, R14, R15, !P1 ;  /* 0x0000000f0e0d7207 */ /* 0x000fce0004800000 */
.L_x_217:
[----:B------:R-:W-:Y:S05]  /*9760*/  BSYNC B1 ;  /* 0x0000000000017941 */ /* 0x000fea0003800000 */
.L_x_216:
[----:B------:R-:W-:-:S13]  /*9770*/  LOP3.LUT P1, RZ, R4, 0xff, RZ, 0xc0, !PT ;  /* 0x000000ff04ff7812 */ /* 0x000fda000782c0ff */
[----:B------:R-:W-:Y:S05]  /*9780*/  @P1 BRA `(.L_x_220) ;  /* 0xfffffff400401947 */ /* 0x000fea000383ffff */
[----:B------:R-:W-:Y:S05]  /*9790*/  BSYNC B0 ;  /* 0x0000000000007941 */ /* 0x000fea0003800000 */
.L_x_208:
[----:B------:R-:W-:-:S03]  /*97a0*/  UMOV UR4, 0xffffffff ;  /* 0xffffffff00047882 */ /* 0x000fc60000000000 */
[----:B------:R-:W-:Y:S05]  /*97b0*/  BRA.DIV UR4, `(.L_x_221) ;  /* 0x0000000a04cc7947 */ /* 0x000fea000b800000 */
[----:B------:R-:W-:-:S13]  /*97c0*/  ELECT P6, URZ, PT ;  /* 0x00000000003f782f */ /* 0x000fda00038c0000 */
.L_x_252:
[----:B------:R-:W-:Y:S05]  /*97d0*/  @!P6 BRA `(.L_x_10) ;  /* 0x0000000000a4e947 */ /* 0x000fea0003800000 */
[----:B------:R-:W-:-:S04]  /*97e0*/  LOP3.LUT R22, R22, 0x2, RZ, 0xfc, !PT ;  /* 0x0000000216167812 */ /* 0x000fc800078efcff */
[----:B------:R-:W-:-:S13]  /*97f0*/  ISETP.NE.AND P0, PT, R22, 0x3, PT ;  /* 0x000000031600780c */ /* 0x000fda0003f05270 */
[----:B------:R-:W-:Y:S05]  /*9800*/  @!P0 BRA `(.L_x_222) ;  /* 0x0000000000048947 */ /* 0x000fea0003800000 */
[----:B------:R-:W-:Y:S01]  /*9810*/  BPT.TRAP 0x1 ;  /* 0x000000040000795c */ /* 0x000fe20000300000 */
.L_x_222:
[----:B------:R-:W1:Y:S01]  /*9820*/  S2R R5, SR_CgaCtaId ;  /* 0x0000000000057919 */ /* 0x000e620000008800 */
[----:B------:R-:W-:Y:S02]  /*9830*/  MOV R2, 0x400 ;  /* 0x0000040000027802 */ /* 0x000fe40000000f00 */
[----:B------:R-:W-:Y:S02]  /*9840*/  SHF.L.U32 R4, R3, 0x1f, RZ ;  /* 0x0000001f03047819 */ /* 0x000fe400000006ff */
[----:B-1----:R-:W-:-:S04]  /*9850*/  LEA R5, R5, R2, 0x18 ;  /* 0x0000000205057211 */ /* 0x002fc800078ec0ff */
[----:B------:R-:W-:-:S05]  /*9860*/  IADD3 R5, R5, 0x20, RZ ;  /* 0x0000002005057810 */ /* 0x000fca0007ffe0ff */
[C---:B------:R-:W-:Y:S01]  /*9870*/  IMAD R7, R0.reuse, 0x8, R5 ;  /* 0x0000000800077824 */ /* 0x040fe200078e0205 */
[----:B------:R-:W-:-:S03]  /*9880*/  IADD3 R0, R0, 0x1, RZ ;  /* 0x0000000100007810 */ /* 0x000fc60007ffe0ff */
[----:B------:R-:W1:Y:S01]  /*9890*/  SYNCS.PHASECHK.TRANS64.TRYWAIT P0, [R7+URZ], R4 ;  /* 0x00000004070075a7 */ /* 0x000e62000800017f */
[----:B------:R-:W-:-:S04]  /*98a0*/  ISETP.NE.AND P1, PT, R0, 0x4, PT ;  /* 0x000000040000780c */ /* 0x000fc80003f25270 */
[----:B------:R-:W-:Y:S02]  /*98b0*/  SEL R2, RZ, 0x1, P1 ;  /* 0x00000001ff027807 */ /* 0x000fe40000800000 */
[----:B------:R-:W-:Y:S02]  /*98c0*/  SEL R0, R0, RZ, P1 ;  /* 0x000000ff00007207 */ /* 0x000fe40000800000 */
[----:B------:R-:W-:-:S03]  /*98d0*/  LOP3.LUT R9, R3, R2, RZ, 0x3c, !PT ;  /* 0x0000000203097212 */ /* 0x000fc600078e3cff */
[----:B------:R-:W-:Y:S01]  /*98e0*/  IMAD R6, R0, 0x8, R5 ;  /* 0x0000000800067824 */ /* 0x000fe200078e0205 */
[----:B------:R-:W-:Y:S01]  /*98f0*/  SHF.L.U32 R3, R9, 0x1f, RZ ;  /* 0x0000001f09037819 */ /* 0x000fe200000006ff */
[----:B-1----:R-:W-:Y:S06]  /*9900*/  @!P0 BRA `(.L_x_223) ;  /* 0x0000000800988947 */ /* 0x002fec0003800000 */
.L_x_253:
[----:B------:R-:W2:Y:S01]  /*9910*/  SYNCS.PHASECHK.TRANS64.TRYWAIT P0, [R6+URZ], R3 ;  /* 0x00000003060075a7 */ /* 0x000ea2000800017f */
[----:B------:R-:W-:-:S04]  /*9920*/  IADD3 R0, R0, 0x1, RZ ;  /* 0x0000000100007810 */ /* 0x000fc80007ffe0ff */
[----:B------:R-:W-:-:S04]  /*9930*/  ISETP.NE.AND P1, PT, R0, 0x4, PT ;  /* 0x000000040000780c */ /* 0x000fc80003f25270 */
[----:B------:R-:W-:Y:S02]  /*9940*/  SEL R2, RZ, 0x1, P1 ;  /* 0x00000001ff027807 */ /* 0x000fe40000800000 */
[----:B------:R-:W-:Y:S02]  /*9950*/  SEL R0, R0, RZ, P1 ;  /* 0x000000ff00007207 */ /* 0x000fe40000800000 */
[----:B------:R-:W-:-:S03]  /*9960*/  LOP3.LUT R9, R9, R2, RZ, 0x3c, !PT ;  /* 0x0000000209097212 */ /* 0x000fc600078e3cff */
[----:B-1----:R-:W-:Y:S01]  /*9970*/  IMAD R7, R0, 0x8, R5 ;  /* 0x0000000800077824 */ /* 0x002fe200078e0205 */
[----:B------:R-:W-:Y:S01]  /*9980*/  SHF.L.U32 R4, R9, 0x1f, RZ ;  /* 0x0000001f09047819 */ /* 0x000fe200000006ff */
[----:B--2---:R-:W-:Y:S06]  /*9990*/  @!P0 BRA `(.L_x_224) ;  /* 0x0000000800888947 */ /* 0x004fec0003800000 */
.L_x_254:
[----:B------:R-:W2:Y:S01]  /*99a0*/  SYNCS.PHASECHK.TRANS64.TRYWAIT P0, [R7+URZ], R4 ;  /* 0x00000004070075a7 */ /* 0x000ea2000800017f */
[----:B------:R-:W-:-:S04]  /*99b0*/  IADD3 R0, R0, 0x1, RZ ;  /* 0x0000000100007810 */ /* 0x000fc80007ffe0ff */
[----:B------:R-:W-:-:S04]  /*99c0*/  ISETP.NE.AND P1, PT, R0, 0x4, PT ;  /* 0x000000040000780c */ /* 0x000fc80003f25270 */
[----:B------:R-:W-:Y:S02]  /*99d0*/  SEL R2, RZ, 0x1, P1 ;  /* 0x00000001ff027807 */ /* 0x000fe40000800000 */
[----:B------:R-:W-:Y:S02]  /*99e0*/  SEL R0, R0, RZ, P1 ;  /* 0x000000ff00007207 */ /* 0x000fe40000800000 */
[----:B------:R-:W-:Y:S01]  /*99f0*/  LOP3.LUT R2, R9, R2, RZ, 0x3c, !PT ;  /* 0x0000000209027212 */ /* 0x000fe200078e3cff */
[----:B--2---:R-:W-:Y:S06]  /*9a00*/  @!P0 BRA `(.L_x_225) ;  /* 0x0000000800808947 */ /* 0x004fec0003800000 */
.L_x_255:
[----:B------:R-:W-:Y:S01]  /*9a10*/  IMAD R5, R0, 0x8, R5 ;  /* 0x0000000800057824 */ /* 0x000fe200078e0205 */
[----:B------:R-:W-:-:S07]  /*9a20*/  SHF.L.U32 R0, R2, 0x1f, RZ ;  /* 0x0000001f02007819 */ /* 0x000fce00000006ff */
.L_x_226:
[----:B---3--:R3:W4:Y:S02]  /*9a30*/  SYNCS.PHASECHK.TRANS64.TRYWAIT P0, [R5+URZ], R0 ;  /* 0x00000000050075a7 */ /* 0x008724000800017f */
[----:B----4-:R-:W-:Y:S05]  /*9a40*/  @!P0 NANOSLEEP.SYNCS 0x989680 ;  /* 0x009896800000895d */ /* 0x010fea0003900000 */
[----:B------:R-:W4:Y:S02]  /*9a50*/  @!P0 SYNCS.PHASECHK.TRANS64 P0, [R5+URZ], R0 ;  /* 0x00000000050085a7 */ /* 0x000f24000800007f */
[----:B----4-:R-:W-:Y:S05]  /*9a60*/  @!P0 BRA `(.L_x_226) ;  /* 0xfffffffc00f08947 */ /* 0x010fea000383ffff */
.L_x_10:
[----:B------:R-:W-:Y:S05]  /*9a70*/  BSYNC B6 ;  /* 0x0000000000067941 */ /* 0x000fea0003800000 */
.L_x_8:
[----:B------:R-:W-:Y:S05]  /*9a80*/  EXIT ;  /* 0x000000000000794d */ /* 0x000fea0003800000 */
.L_x_23:
[----:B----4-:R4:W1:Y:S02]  /*9a90*/  SYNCS.PHASECHK.TRANS64.TRYWAIT P1, [R3+URZ], R0 ;  /* 0x00000000030075a7 */ /* 0x010864000802017f */
[----:B-1----:R-:W-:Y:S05]  /*9aa0*/  @!P1 NANOSLEEP.SYNCS 0x989680 ;  /* 0x009896800000995d */ /* 0x002fea0003900000 */
[----:B------:R-:W1:Y:S02]  /*9ab0*/  @!P1 SYNCS.PHASECHK.TRANS64 P1, [R3+URZ], R0 ;  /* 0x00000000030095a7 */ /* 0x000e64000802007f */
[----:B-1----:R-:W-:Y:S05]  /*9ac0*/  @!P1 BRA `(.L_x_23) ;  /* 0xfffffffc00f09947 */ /* 0x002fea000383ffff */
[----:B------:R-:W-:Y:S05]  /*9ad0*/  BRA `(.L_x_22) ;  /* 0xffffff7c00187947 */ /* 0x000fea000383ffff */
.L_x_28:
[----:B---3--:R-:W-:-:S04]  /*9ae0*/  MOV R4, UR8 ;  /* 0x0000000800047c02 */ /* 0x008fc80008000f00 */
[----:B------:R3:W4:Y:S03]  /*9af0*/  SYNCS.PHASECHK.TRANS64.TRYWAIT P1, [R4+URZ], R3 ;  /* 0x00000003040075a7 */ /* 0x000726000802017f */
[----:B----4-:R-:W-:Y:S05]  /*9b00*/  @!P1 NANOSLEEP.SYNCS 0x989680 ;  /* 0x009896800000995d */ /* 0x010fea0003900000 */
[----:B------:R-:W4:Y:S02]  /*9b10*/  @!P1 SYNCS.PHASECHK.TRANS64 P1, [R4+URZ], R3 ;  /* 0x00000003040095a7 */ /* 0x000f24000802007f */
[----:B----4-:R-:W-:Y:S05]  /*9b20*/  @!P1 BRA `(.L_x_28) ;  /* 0xfffffffc00ec9947 */ /* 0x010fea000383ffff */
[----:B------:R-:W-:Y:S05]  /*9b30*/  BRA `(.L_x_27) ;  /* 0xffffff80003c7947 */ /* 0x000fea000383ffff */
.L_x_49:
[----:B-1----:R-:W-:-:S04]  /*9b40*/  IMAD.U32 R4, RZ, RZ, UR52 ;  /* 0x00000034ff047e24 */ /* 0x002fc8000f8e00ff */
[----:B------:R1:W2:Y:S03]  /*9b50*/  SYNCS.PHASECHK.TRANS64.TRYWAIT P2, [R4+URZ+0x40], R3 ;  /* 0x00004003040075a7 */ /* 0x0002a6000804017f */
[----:B--2---:R-:W-:Y:S05]  /*9b60*/  @!P2 NANOSLEEP.SYNCS 0x989680 ;  /* 0x009896800000a95d */ /* 0x004fea0003900000 */
[----:B------:R-:W2:Y:S02]  /*9b70*/  @!P2 SYNCS.PHASECHK.TRANS64 P2, [R4+URZ+0x40], R3 ;  /* 0x000040030400a5a7 */ /* 0x000ea4000804007f */
[----:B--2---:R-:W-:Y:S05]  /*9b80*/  @!P2 BRA `(.L_x_49) ;  /* 0xfffffffc00eca947 */ /* 0x004fea000383ffff */
[----:B------:R-:W-:Y:S05]  /*9b90*/  BRA `(.L_x_227) ;  /* 0xffffff8c004c7947 */ /* 0x000fea000383ffff */
.L_x_60:
[----:B-1----:R1:W2:Y:S02]  /*9ba0*/  SYNCS.PHASECHK.TRANS64.TRYWAIT P3, [R14+URZ+0x40], R15 ;  /* 0x0000400f0e0075a7 */ /* 0x0022a4000806017f */
[----:B--2---:R-:W-:Y:S05]  /*9bb0*/  @!P3 NANOSLEEP.SYNCS 0x989680 ;  /* 0x009896800000b95d */ /* 0x004fea0003900000 */
[----:B------:R-:W2:Y:S02]  /*9bc0*/  @!P3 SYNCS.PHASECHK.TRANS64 P3, [R14+URZ+0x40], R15 ;  /* 0x0000400f0e00b5a7 */ /* 0x000ea4000806007f */
[----:B--2---:R-:W-:Y:S05]  /*9bd0*/  @!P3 BRA `(.L_x_60) ;  /* 0xfffffffc00f0b947 */ /* 0x004fea000383ffff */
[----:B------:R-:W-:Y:S05]  /*9be0*/  BRA `(.L_x_228) ;  /* 0xffffff9400747947 */ /* 0x000fea000383ffff */
.L_x_70:
[----:B-1----:R1:W2:Y:S02]  /*9bf0*/  SYNCS.PHASECHK.TRANS64.TRYWAIT P3, [R12+URZ+0x40], R13 ;  /* 0x0000400d0c0075a7 */ /* 0x0022a4000806017f */
[----:B--2---:R-:W-:Y:S05]  /*9c00*/  @!P3 NANOSLEEP.SYNCS 0x989680 ;  /* 0x009896800000b95d */ /* 0x004fea0003900000 */
[----:B------:R-:W2:Y:S02]  /*9c10*/  @!P3 SYNCS.PHASECHK.TRANS64 P3, [R12+URZ+0x40], R13 ;  /* 0x0000400d0c00b5a7 */ /* 0x000ea4000806007f */
[----:B--2---:R-:W-:Y:S05]  /*9c20*/  @!P3 BRA `(.L_x_70) ;  /* 0xfffffffc00f0b947 */ /* 0x004fea000383ffff */
[----:B------:R-:W-:Y:S05]  /*9c30*/  BRA `(.L_x_229) ;  /* 0xffffff9c00247947 */ /* 0x000fea000383ffff */
.L_x_80:
[----:B-1----:R1:W2:Y:S02]  /*9c40*/  SYNCS.PHASECHK.TRANS64.TRYWAIT P3, [R14+URZ+0x40], R13 ;  /* 0x0000400d0e0075a7 */ /* 0x0022a4000806017f */
[----:B--2---:R-:W-:Y:S05]  /*9c50*/  @!P3 NANOSLEEP.SYNCS 0x989680 ;  /* 0x009896800000b95d */ /* 0x004fea0003900000 */
[----:B------:R-:W2:Y:S02]  /*9c60*/  @!P3 SYNCS.PHASECHK.TRANS64 P3, [R14+URZ+0x40], R13 ;  /* 0x0000400d0e00b5a7 */ /* 0x000ea4000806007f */
[----:B--2---:R-:W-:Y:S05]  /*9c70*/  @!P3 BRA `(.L_x_80) ;  /* 0xfffffffc00f0b947 */ /* 0x004fea000383ffff */
[----:B------:R-:W-:Y:S05]  /*9c80*/  BRA `(.L_x_230) ;  /* 0xffffffa000dc7947 */ /* 0x000fea000383ffff */
.L_x_90:
[----:B-1----:R1:W2:Y:S02]  /*9c90*/  SYNCS.PHASECHK.TRANS64.TRYWAIT P3, [R13+URZ+0x40], R14 ;  /* 0x0000400e0d0075a7 */ /* 0x0022a4000806017f */
[----:B--2---:R-:W-:Y:S05]  /*9ca0*/  @!P3 NANOSLEEP.SYNCS 0x989680 ;  /* 0x009896800000b95d */ /* 0x004fea0003900000 */
[----:B------:R-:W2:Y:S02]  /*9cb0*/  @!P3 SYNCS.PHASECHK.TRANS64 P3, [R13+URZ+0x40], R14 ;  /* 0x0000400e0d00b5a7 */ /* 0x000ea4000806007f */
[----:B--2---:R-:W-:Y:S05]  /*9cc0*/  @!P3 BRA `(.L_x_90) ;  /* 0xfffffffc00f0b947 */ /* 0x004fea000383ffff */
[----:B------:R-:W-:Y:S05]  /*9cd0*/  BRA `(.L_x_231) ;  /* 0xffffffa800987947 */ /* 0x000fea000383ffff */
.L_x_100:
[----:B--2---:R2:W3:Y:S02]  /*9ce0*/  SYNCS.PHASECHK.TRANS64.TRYWAIT P3, [R13+URZ+0x40], R14 ;  /* 0x0000400e0d0075a7 */ /* 0x0044e4000806017f */
[----:B---3--:R-:W-:Y:S05]  /*9cf0*/  @!P3 NANOSLEEP.SYNCS 0x989680 ;  /* 0x009896800000b95d */ /* 0x008fea0003900000 */
[----:B------:R-:W3:Y:S02]  /*9d00*/  @!P3 SYNCS.PHASECHK.TRANS64 P3, [R13+URZ+0x40], R14 ;  /* 0x0000400e0d00b5a7 */ /* 0x000ee4000806007f */
[----:B---3--:R-:W-:Y:S05]  /*9d10*/  @!P3 BRA `(.L_x_100) ;  /* 0xfffffffc00f0b947 */ /* 0x008fea000383ffff */
[----:B------:R-:W-:Y:S05]  /*9d20*/  BRA `(.L_x_232) ;  /* 0xffffffb0004c7947 */ /* 0x000fea000383ffff */
.L_x_110:
[----:B-1----:R1:W2:Y:S02]  /*9d30*/  SYNCS.PHASECHK.TRANS64.TRYWAIT P3, [R13+URZ+0x40], R14 ;  /* 0x0000400e0d0075a7 */ /* 0x0022a4000806017f */
[----:B--2---:R-:W-:Y:S05]  /*9d40*/  @!P3 NANOSLEEP.SYNCS 0x989680 ;  /* 0x009896800000b95d */ /* 0x004fea0003900000 */
[----:B------:R-:W2:Y:S02]  /*9d50*/  @!P3 SYNCS.PHASECHK.TRANS64 P3, [R13+URZ+0x40], R14 ;  /* 0x0000400e0d00b5a7 */ /* 0x000ea4000806007f */
[----:B--2---:R-:W-:Y:S05]  /*9d60*/  @!P3 BRA `(.L_x_110) ;  /* 0xfffffffc00f0b947 */ /* 0x004fea000383ffff */
[----:B------:R-:W-:Y:S05]  /*9d70*/  BRA `(.L_x_233) ;  /* 0xffffffb800007947 */ /* 0x000fea000383ffff */
.L_x_120:
[----:B-1----:R1:W2:Y:S02]  /*9d80*/  SYNCS.PHASECHK.TRANS64.TRYWAIT P3, [R14+URZ+0x40], R25 ;  /* 0x000040190e0075a7 */ /* 0x0022a4000806017f */
[----:B--2---:R-:W-:Y:S05]  /*9d90*/  @!P3 NANOSLEEP.SYNCS 0x989680 ;  /* 0x009896800000b95d */ /* 0x004fea0003900000 */
[----:B------:R-:W2:Y:S02]  /*9da0*/  @!P3 SYNCS.PHASECHK.TRANS64 P3, [R14+URZ+0x40], R25 ;  /* 0x000040190e00b5a7 */ /* 0x000ea4000806007f */
[----:B--2---:R-:W-:Y:S05]  /*9db0*/  @!P3 BRA `(.L_x_120) ;  /* 0xfffffffc00f0b947 */ /* 0x004fea000383ffff */
[----:B------:R-:W-:Y:S05]  /*9dc0*/  BRA `(.L_x_234) ;  /* 0xffffffbc00b47947 */ /* 0x000fea000383ffff */
.L_x_140:
[----:B-1----:R-:W-:-:S04]  /*9dd0*/  MOV R3, UR4 ;  /* 0x0000000400037c02 */ /* 0x002fc80008000f00 */
[----:B------:R1:W2:Y:S03]  /*9de0*/  SYNCS.PHASECHK.TRANS64.TRYWAIT P0, [R3+URZ+0x88], R0 ;  /* 0x00008800030075a7 */ /* 0x0002a6000800017f */
[----:B--2---:R-:W-:Y:S05]  /*9df0*/  @!P0 NANOSLEEP.SYNCS 0x989680 ;  /* 0x009896800000895d */ /* 0x004fea0003900000 */
[----:B------:R-:W2:Y:S02]  /*9e00*/  @!P0 SYNCS.PHASECHK.TRANS64 P0, [R3+URZ+0x88], R0 ;  /* 0x00008800030085a7 */ /* 0x000ea4000800007f */
[----:B--2---:R-:W-:Y:S05]  /*9e10*/  @!P0 BRA `(.L_x_140) ;  /* 0xfffffffc00ec8947 */ /* 0x004fea000383ffff */
[----:B------:R-:W-:Y:S05]  /*9e20*/  BRA `(.L_x_139) ;  /* 0xffffffd4003c7947 */ /* 0x000fea000383ffff */
.L_x_149:
[----:B-1----:R-:W-:-:S04]  /*9e30*/  IMAD.U32 R5, RZ, RZ, UR13 ;  /* 0x0000000dff057e24 */ /* 0x002fc8000f8e00ff */
[----:B------:R1:W2:Y:S03]  /*9e40*/  SYNCS.PHASECHK.TRANS64.TRYWAIT P1, [R5+URZ+0x60], R4 ;  /* 0x00006004050075a7 */ /* 0x0002a6000802017f */
[----:B--2---:R-:W-:Y:S05]  /*9e50*/  @!P1 NANOSLEEP.SYNCS 0x989680 ;  /* 0x009896800000995d */ /* 0x004fea0003900000 */
[----:B------:R-:W2:Y:S02]  /*9e60*/  @!P1 SYNCS.PHASECHK.TRANS64 P1, [R5+URZ+0x60], R4 ;  /* 0x00006004050095a7 */ /* 0x000ea4000802007f */
[----:B--2---:R-:W-:Y:S05]  /*9e70*/  @!P1 BRA `(.L_x_149) ;  /* 0xfffffffc00ec9947 */ /* 0x004fea000383ffff */
[----:B------:R-:W-:Y:S05]  /*9e80*/  BRA `(.L_x_235) ;  /* 0xffffffd800247947 */ /* 0x000fea000383ffff */
.L_x_155:
[----:B-12---:R-:W-:-:S04]  /*9e90*/  MOV R5, UR13 ;  /* 0x0000000d00057c02 */ /* 0x006fc80008000f00 */
[----:B------:R1:W2:Y:S03]  /*9ea0*/  SYNCS.PHASECHK.TRANS64.TRYWAIT P1, [R5+URZ+0x68], R4 ;  /* 0x00006804050075a7 */ /* 0x0002a6000802017f */
[----:B--2---:R-:W-:Y:S05]  /*9eb0*/  @!P1 NANOSLEEP.SYNCS 0x989680 ;  /* 0x009896800000995d */ /* 0x004fea0003900000 */
[----:B------:R-:W2:Y:S02]  /*9ec0*/  @!P1 SYNCS.PHASECHK.TRANS64 P1, [R5+URZ+0x68], R4 ;  /* 0x00006804050095a7 */ /* 0x000ea4000802007f */
[----:B--2---:R-:W-:Y:S05]  /*9ed0*/  @!P1 BRA `(.L_x_155) ;  /* 0xfffffffc00ec9947 */ /* 0x004fea000383ffff */
[----:B------:R-:W-:Y:S05]  /*9ee0*/  BRA `(.L_x_236) ;  /* 0xffffffd8006c7947 */ /* 0x000fea000383ffff */
.L_x_161:
[----:B-123--:R-:W-:-:S04]  /*9ef0*/  IMAD.U32 R5, RZ, RZ, UR13 ;  /* 0x0000000dff057e24 */ /* 0x00efc8000f8e00ff */
[----:B------:R1:W2:Y:S03]  /*9f00*/  SYNCS.PHASECHK.TRANS64.TRYWAIT P1, [R5+URZ+0x70], R4 ;  /* 0x00007004050075a7 */ /* 0x0002a6000802017f */
[----:B--2---:R-:W-:Y:S05]  /*9f10*/  @!P1 NANOSLEEP.SYNCS 0x989680 ;  /* 0x009896800000995d */ /* 0x004fea0003900000 */
[----:B------:R-:W2:Y:S02]  /*9f20*/  @!P1 SYNCS.PHASECHK.TRANS64 P1, [R5+URZ+0x70], R4 ;  /* 0x00007004050095a7 */ /* 0x000ea4000802007f */
[----:B--2---:R-:W-:Y:S05]  /*9f30*/  @!P1 BRA `(.L_x_161) ;  /* 0xfffffffc00ec9947 */ /* 0x004fea000383ffff */
[----:B------:R-:W-:Y:S05]  /*9f40*/  BRA `(.L_x_237) ;  /* 0xffffffd800c07947 */ /* 0x000fea000383ffff */
.L_x_167:
[----:B-1234-:R-:W-:-:S04]  /*9f50*/  MOV R5, UR13 ;  /* 0x0000000d00057c02 */ /* 0x01efc80008000f00 */
[----:B------:R1:W2:Y:S03]  /*9f60*/  SYNCS.PHASECHK.TRANS64.TRYWAIT P1, [R5+URZ+0x78], R4 ;  /* 0x00007804050075a7 */ /* 0x0002a6000802017f */
[----:B--2---:R-:W-:Y:S05]  /*9f70*/  @!P1 NANOSLEEP.SYNCS 0x989680 ;  /* 0x009896800000995d */ /* 0x004fea0003900000 */
[----:B------:R-:W2:Y:S02]  /*9f80*/  @!P1 SYNCS.PHASECHK.TRANS64 P1, [R5+URZ+0x78], R4 ;  /* 0x00007804050095a7 */ /* 0x000ea4000802007f */
[----:B--2---:R-:W-:Y:S05]  /*9f90*/  @!P1 BRA `(.L_x_167) ;  /* 0xfffffffc00ec9947 */ /* 0x004fea000383ffff */
[----:B------:R-:W-:Y:S05]  /*9fa0*/  BRA `(.L_x_238) ;  /* 0xffffffdc000c7947 */ /* 0x000fea000383ffff */
.L_x_173:
[----:B-1234-:R-:W-:-:S04]  /*9fb0*/  IMAD.U32 R5, RZ, RZ, UR13 ;  /* 0x0000000dff057e24 */ /* 0x01efc8000f8e00ff */
[----:B------:R1:W2:Y:S03]  /*9fc0*/  SYNCS.PHASECHK.TRANS64.TRYWAIT P1, [R5+URZ+0x60], R4 ;  /* 0x00006004050075a7 */ /* 0x0002a6000802017f */
[----:B--2---:R-:W-:Y:S05]  /*9fd0*/  @!P1 NANOSLEEP.SYNCS 0x989680 ;  /* 0x009896800000995d */ /* 0x004fea0003900000 */
[----:B------:R-:W2:Y:S02]  /*9fe0*/  @!P1 SYNCS.PHASECHK.TRANS64 P1, [R5+URZ+0x60], R4 ;  /* 0x00006004050095a7 */ /* 0x000ea4000802007f */
[----:B--2---:R-:W-:Y:S05]  /*9ff0*/  @!P1 BRA `(.L_x_173) ;  /* 0xfffffffc00ec9947 */ /* 0x004fea000383ffff */
[----:B------:R-:W-:Y:S05]  /*a000*/  BRA `(.L_x_239) ;  /* 0xffffffdc00607947 */ /* 0x000fea000383ffff */
.L_x_179:
[----:B-1234-:R-:W-:-:S04]  /*a010*/  MOV R5, UR13 ;  /* 0x0000000d00057c02 */ /* 0x01efc80008000f00 */
[----:B------:R1:W2:Y:S03]  /*a020*/  SYNCS.PHASECHK.TRANS64.TRYWAIT P1, [R5+URZ+0x68], R4 ;  /* 0x00006804050075a7 */ /* 0x0002a6000802017f */
[----:B--2---:R-:W-:Y:S05]  /*a030*/  @!P1 NANOSLEEP.SYNCS 0x989680 ;  /* 0x009896800000995d */ /* 0x004fea0003900000 */
[----:B------:R-:W2:Y:S02]  /*a040*/  @!P1 SYNCS.PHASECHK.TRANS64 P1, [R5+URZ+0x68], R4 ;  /* 0x00006804050095a7 */ /* 0x000ea4000802007f */
[----:B--2---:R-:W-:Y:S05]  /*a050*/  @!P1 BRA `(.L_x_179) ;  /* 0xfffffffc00ec9947 */ /* 0x004fea000383ffff */
[----:B------:R-:W-:Y:S05]  /*a060*/  BRA `(.L_x_240) ;  /* 0xffffffdc00a07947 */ /* 0x000fea000383ffff */
.L_x_185:
[----:B-1234-:R-:W-:-:S04]  /*a070*/  IMAD.U32 R5, RZ, RZ, UR13 ;  /* 0x0000000dff057e24 */ /* 0x01efc8000f8e00ff */
[----:B------:R1:W2:Y:S03]  /*a080*/  SYNCS.PHASECHK.TRANS64.TRYWAIT P1, [R5+URZ+0x70], R4 ;  /* 0x00007004050075a7 */ /* 0x0002a6000802017f */
[----:B--2---:R-:W-:Y:S05]  /*a090*/  @!P1 NANOSLEEP.SYNCS 0x989680 ;  /* 0x009896800000995d */ /* 0x004fea0003900000 */
[----:B------:R-:W2:Y:S02]  /*a0a0*/  @!P1 SYNCS.PHASECHK.TRANS64 P1, [R5+URZ+0x70], R4 ;  /* 0x00007004050095a7 */ /* 0x000ea4000802007f */
[----:B--2---:R-:W-:Y:S05]  /*a0b0*/  @!P1 BRA `(.L_x_185) ;  /* 0xfffffffc00ec9947 */ /* 0x004fea000383ffff */
[----:B------:R-:W-:Y:S05]  /*a0c0*/  BRA `(.L_x_241) ;  /* 0xffffffdc00e87947 */ /* 0x000fea000383ffff */
.L_x_191:
[----:B-1234-:R-:W-:-:S04]  /*a0d0*/  MOV R5, UR13 ;  /* 0x0000000d00057c02 */ /* 0x01efc80008000f00 */
[----:B------:R1:W2:Y:S03]  /*a0e0*/  SYNCS.PHASECHK.TRANS64.TRYWAIT P1, [R5+URZ+0x78], R4 ;  /* 0x00007804050075a7 */ /* 0x0002a6000802017f */
[----:B--2---:R-:W-:Y:S05]  /*a0f0*/  @!P1 NANOSLEEP.SYNCS 0x989680 ;  /* 0x009896800000995d */ /* 0x004fea0003900000 */
[----:B------:R-:W2:Y:S02]  /*a100*/  @!P1 SYNCS.PHASECHK.TRANS64 P1, [R5+URZ+0x78], R4 ;  /* 0x00007804050095a7 */ /* 0x000ea4000802007f */
[----:B--2---:R-:W-:Y:S05]  /*a110*/  @!P1 BRA `(.L_x_191) ;  /* 0xfffffffc00ec9947 */ /* 0x004fea000383ffff */
[----:B------:R-:W-:Y:S05]  /*a120*/  BRA `(.L_x_242) ;  /* 0xffffffe000247947 */ /* 0x000fea000383ffff */
.L_x_201:
[----:B------:R1:W1:Y:S02]  /*a130*/  SYNCS.PHASECHK.TRANS64.TRYWAIT P0, [R0+URZ+0x60], R3 ;  /* 0x00006003000075a7 */ /* 0x000264000800017f */
[----:B-1----:R-:W-:Y:S05]  /*a140*/  @!P0 NANOSLEEP.SYNCS 0x989680 ;  /* 0x009896800000895d */ /* 0x002fea0003900000 */
[----:B------:R-:W1:Y:S02]  /*a150*/  @!P0 SYNCS.PHASECHK.TRANS64 P0, [R0+URZ+0x60], R3 ;  /* 0x00006003000085a7 */ /* 0x000e64000800007f */
[----:B-1----:R-:W-:Y:S05]  /*a160*/  @!P0 BRA `(.L_x_201) ;  /* 0xfffffffc00f08947 */ /* 0x002fea000383ffff */
[----:B------:R-:W-:Y:S05]  /*a170*/  BRA `(.L_x_243) ;  /* 0xffffffe800147947 */ /* 0x000fea000383ffff */
.L_x_203:
[----:B------:R1:W1:Y:S02]  /*a180*/  SYNCS.PHASECHK.TRANS64.TRYWAIT P0, [R0+URZ+0x68], R3 ;  /* 0x00006803000075a7 */ /* 0x000264000800017f */
[----:B-1----:R-:W-:Y:S05]  /*a190*/  @!P0 NANOSLEEP.SYNCS 0x989680 ;  /* 0x009896800000895d */ /* 0x002fea0003900000 */
[----:B------:R-:W1:Y:S02]  /*a1a0*/  @!P0 SYNCS.PHASECHK.TRANS64 P0, [R0+URZ+0x68], R3 ;  /* 0x00006803000085a7 */ /* 0x000e64000800007f */
[----:B-1----:R-:W-:Y:S05]  /*a1b0*/  @!P0 BRA `(.L_x_203) ;  /* 0xfffffffc00f08947 */ /* 0x002fea000383ffff */
[----:B------:R-:W-:Y:S05]  /*a1c0*/  BRA `(.L_x_244) ;  /* 0xffffffe800107947 */ /* 0x000fea000383ffff */
.L_x_205:
[----:B------:R1:W1:Y:S02]  /*a1d0*/  SYNCS.PHASECHK.TRANS64.TRYWAIT P0, [R0+URZ+0x70], R3 ;  /* 0x00007003000075a7 */ /* 0x000264000800017f */
[----:B-1----:R-:W-:Y:S05]  /*a1e0*/  @!P0 NANOSLEEP.SYNCS 0x989680 ;  /* 0x009896800000895d */ /* 0x002fea0003900000 */
[----:B------:R-:W1:Y:S02]  /*a1f0*/  @!P0 SYNCS.PHASECHK.TRANS64 P0, [R0+URZ+0x70], R3 ;  /* 0x00007003000085a7 */ /* 0x000e64000800007f */
[----:B-1----:R-:W-:Y:S05]  /*a200*/  @!P0 BRA `(.L_x_205) ;  /* 0xfffffffc00f08947 */ /* 0x002fea000383ffff */
[----:B------:R-:W-:Y:S05]  /*a210*/  BRA `(.L_x_245) ;  /* 0xffffffe8000c7947 */ /* 0x000fea000383ffff */
.L_x_209:
[----:B------:R-:W-:Y:S01]  /*a220*/  BSSY B1, `(.L_x_246) ;  /* 0x0000006000017945 */ /* 0x000fe20003800000 */
[----:B------:R-:W-:-:S07]  /*a230*/  IMAD.MOV.U32 R15, RZ, RZ, -0x1 ;  /* 0xffffffffff0f7424 */ /* 0x000fce00078e00ff */
[----:B------:R-:W-:Y:S05]  /*a240*/  WARPSYNC.COLLECTIVE R15, `(.L_x_247) ;  /* 0x000000000f0c7348 */ /* 0x000fea0003c00000 */
[----:B------:R-:W-:Y:S02]  /*a250*/  ELECT P6, UR62, PT ;  /* 0x00000000003e782f */ /* 0x000fe400038c0000 */
[----:B------:R-:W-:Y:S01]  /*a260*/  MOV R14, UR62 ;  /* 0x0000003e000e7c02 */ /* 0x000fe20008000f00 */
[----:B------:R-:W-:Y:S10]  /*a270*/  ENDCOLLECTIVE ;  /* 0x000000000000791b */ /* 0x000ff40003800000 */
.L_x_247:
[----:B------:R-:W-:Y:S05]  /*a280*/  BSYNC B1 ;  /* 0x0000000000017941 */ /* 0x000fea0003800000 */
.L_x_246:
[----:B------:R-:W-:Y:S05]  /*a290*/  BRA `(.L_x_248) ;  /* 0xffffffe800887947 */ /* 0x000fea000383ffff */
.L_x_212:
[----:B--2---:R2:W3:Y:S02]  /*a2a0*/  SYNCS.PHASECHK.TRANS64.TRYWAIT P1, [R15+URZ+0x20], R8 ;  /* 0x000020080f0075a7 */ /* 0x0044e4000802017f */
[----:B---3--:R-:W-:Y:S05]  /*a2b0*/  @!P1 NANOSLEEP.SYNCS 0x989680 ;  /* 0x009896800000995d */ /* 0x008fea0003900000 */
[----:B------:R-:W3:Y:S02]  /*a2c0*/  @!P1 SYNCS.PHASECHK.TRANS64 P1, [R15+URZ+0x20], R8 ;  /* 0x000020080f0095a7 */ /* 0x000ee4000802007f */
[----:B---3--:R-:W-:Y:S05]  /*a2d0*/  @!P1 BRA `(.L_x_212) ;  /* 0xfffffffc00f09947 */ /* 0x008fea000383ffff */
[----:B------:R-:W-:Y:S05]  /*a2e0*/  BRA `(.L_x_249) ;  /* 0xffffffe800bc7947 */ /* 0x000fea000383ffff */
.L_x_221:
[----:B------:R-:W-:Y:S01]  /*a2f0*/  BSSY B0, `(.L_x_250) ;  /* 0x0000006000007945 */ /* 0x000fe20003800000 */
[----:B------:R-:W-:-:S07]  /*a300*/  MOV R15, 0xffffffff ;  /* 0xffffffff000f7802 */ /* 0x000fce0000000f00 */
[----:B------:R-:W-:Y:S05]  /*a310*/  WARPSYNC.COLLECTIVE R15, `(.L_x_251) ;  /* 0x000000000f0c7348 */ /* 0x000fea0003c00000 */
[----:B------:R-:W-:Y:S02]  /*a320*/  ELECT P6, UR62, PT ;  /* 0x00000000003e782f */ /* 0x000fe400038c0000 */
[----:B------:R-:W-:Y:S01]  /*a330*/  MOV R14, UR62 ;  /* 0x0000003e000e7c02 */ /* 0x000fe20008000f00 */
[----:B------:R-:W-:Y:S10]  /*a340*/  ENDCOLLECTIVE ;  /* 0x000000000000791b */ /* 0x000ff40003800000 */
.L_x_251:
[----:B------:R-:W-:Y:S05]  /*a350*/  BSYNC B0 ;  /* 0x0000000000007941 */ /* 0x000fea0003800000 */
.L_x_250:
[----:B------:R-:W-:Y:S05]  /*a360*/  BRA `(.L_x_252) ;  /* 0xfffffff400187947 */ /* 0x000fea000383ffff */
.L_x_223:
[----:B-1----:R1:W2:Y:S02]  /*a370*/  SYNCS.PHASECHK.TRANS64.TRYWAIT P0, [R7+URZ], R4 ;  /* 0x00000004070075a7 */ /* 0x0022a4000800017f */
[----:B--2---:R-:W-:Y:S05]  /*a380*/  @!P0 NANOSLEEP.SYNCS 0x989680 ;  /* 0x009896800000895d */ /* 0x004fea0003900000 */
[----:B------:R-:W2:Y:S02]  /*a390*/  @!P0 SYNCS.PHASECHK.TRANS64 P0, [R7+URZ], R4 ;  /* 0x00000004070085a7 */ /* 0x000ea4000800007f */
[----:B--2---:R-:W-:Y:S05]  /*a3a0*/  @!P0 BRA `(.L_x_223) ;  /* 0xfffffffc00f08947 */ /* 0x004fea000383ffff */
[----:B------:R-:W-:Y:S05]  /*a3b0*/  BRA `(.L_x_253) ;  /* 0xfffffff400547947 */ /* 0x000fea000383ffff */
.L_x_224:
[----:B-1----:R1:W2:Y:S02]  /*a3c0*/  SYNCS.PHASECHK.TRANS64.TRYWAIT P0, [R6+URZ], R3 ;  /* 0x00000003060075a7 */ /* 0x0022a4000800017f */
[----:B--2---:R-:W-:Y:S05]  /*a3d0*/  @!P0 NANOSLEEP.SYNCS 0x989680 ;  /* 0x009896800000895d */ /* 0x004fea0003900000 */
[----:B------:R-:W2:Y:S02]  /*a3e0*/  @!P0 SYNCS.PHASECHK.TRANS64 P0, [R6+URZ], R3 ;  /* 0x00000003060085a7 */ /* 0x000ea4000800007f */
[----:B--2---:R-:W-:Y:S05]  /*a3f0*/  @!P0 BRA `(.L_x_224) ;  /* 0xfffffffc00f08947 */ /* 0x004fea000383ffff */
[----:B------:R-:W-:Y:S05]  /*a400*/  BRA `(.L_x_254) ;  /* 0xfffffff400647947 */ /* 0x000fea000383ffff */
.L_x_225:
[----:B--2---:R2:W3:Y:S02]  /*a410*/  SYNCS.PHASECHK.TRANS64.TRYWAIT P0, [R7+URZ], R4 ;  /* 0x00000004070075a7 */ /* 0x0044e4000800017f */
[----:B---3--:R-:W-:Y:S05]  /*a420*/  @!P0 NANOSLEEP.SYNCS 0x989680 ;  /* 0x009896800000895d */ /* 0x008fea0003900000 */
[----:B------:R-:W3:Y:S02]  /*a430*/  @!P0 SYNCS.PHASECHK.TRANS64 P0, [R7+URZ], R4 ;  /* 0x00000004070085a7 */ /* 0x000ee4000800007f */
[----:B---3--:R-:W-:Y:S05]  /*a440*/  @!P0 BRA `(.L_x_225) ;  /* 0xfffffffc00f08947 */ /* 0x008fea000383ffff */
[----:B------:R-:W-:Y:S05]  /*a450*/  BRA `(.L_x_255) ;  /* 0xfffffff4006c7947 */ /* 0x000fea000383ffff */
.L_x_256:
[----:B------:R-:W-:-:S00]  /*a460*/  BRA `(.L_x_256) ;  /* 0xfffffffc00fc7947 */ /* 0x000fc0000383ffff */
[----:B------:R-:W-:-:S00]  /*a470*/  NOP ;  /* 0x0000000000007918 */ /* 0x000fc00000000000 */
        /* <DEDUP_REMOVED lines=8> */
.L_x_257:


//--------------------- .nv.global.init           --------------------------
	.section	.nv.global.init,"aw",@progbits
.nv.global.init:
	.type		$str$22,@object
	.size		$str$22,($str$26 - $str$22)
$str$22:
        /*0000*/ 	.byte	0x6b, 0x5f, 0x74, 0x69, 0x6c, 0x65, 0x5f, 0x63, 0x6f, 0x75, 0x6e, 0x74, 0x20, 0x3e, 0x3d, 0x20
        /*0010*/ 	.byte	0x31, 0x00
	.type		$str$26,@object
	.size		$str$26,($str$27 - $str$26)
$str$26:
        /*0012*/ 	.byte	0x28, 0x61, 0x64, 0x64, 0x72, 0x65, 0x73, 0x73, 0x20, 0x26, 0x20, 0x6d, 0x61, 0x73, 0x6b, 0x29
        /*0022*/ 	.byte	0x20, 0x3d, 0x3d, 0x20, 0x30, 0x00
	.type		$str$27,@object
	.size		$str$27,($str$23 - $str$27)
$str$27:
        /*0028*/ 	.byte	0x2f, 0x74, 0x6d, 0x70, 0x2f, 0x63, 0x75, 0x74, 0x6c, 0x61, 0x73, 0x73, 0x5f, 0x73, 0x77, 0x65
        /*0038*/ 	.byte	0x65, 0x70, 0x5f, 0x73, 0x72, 0x63, 0x2f, 0x69, 0x6e, 0x63, 0x6c, 0x75, 0x64, 0x65, 0x2f, 0x63
        /*0048*/ 	.byte	0x75, 0x74, 0x65, 0x2f, 0x70, 0x6f, 0x69, 0x6e, 0x74, 0x65, 0x72, 0x5f, 0x66, 0x6c, 0x61, 0x67
        /*0058*/ 	.byte	0x67, 0x65, 0x64, 0x2e, 0x68, 0x70, 0x70, 0x00
	.type		$str$23,@object
	.size		$str$23,(__unnamed_2 - $str$23)
$str$23:
        /*0060*/ 	.byte	0x2f, 0x74, 0x6d, 0x70, 0x2f, 0x63, 0x75, 0x74, 0x6c, 0x61, 0x73, 0x73, 0x5f, 0x73, 0x77, 0x65
        /*0070*/ 	.byte	0x65, 0x70, 0x5f, 0x73, 0x72, 0x63, 0x2f, 0x69, 0x6e, 0x63, 0x6c, 0x75, 0x64, 0x65, 0x2f, 0x63
        /*0080*/ 	.byte	0x75, 0x74, 0x6c, 0x61, 0x73, 0x73, 0x2f, 0x67, 0x65, 0x6d, 0x6d, 0x2f, 0x63, 0x6f, 0x6c, 0x6c
        /*0090*/ 	.byte	0x65, 0x63, 0x74, 0x69, 0x76, 0x65, 0x2f, 0x73, 0x6d, 0x39, 0x30, 0x5f, 0x6d, 0x6d, 0x61, 0x5f
        /*00a0*/ 	.byte	0x74, 0x6d, 0x61, 0x5f, 0x67, 0x6d, 0x6d, 0x61, 0x5f, 0x73, 0x73, 0x5f, 0x77, 0x61, 0x72, 0x70
        /*00b0*/ 	.byte	0x73, 0x70, 0x65, 0x63, 0x69, 0x61, 0x6c, 0x69, 0x7a, 0x65, 0x64, 0x2e, 0x68, 0x70, 0x70, 0x00
	.type		__unnamed_2,@object
	.size		__unnamed_2,(__unnamed_1 - __unnamed_2)
__unnamed_2:
        /*00c0*/ 	.byte	0x61, 0x75, 0x74, 0x6f, 0x20, 0x63, 0x75, 0x74, 0x65, 0x3a, 0x3a, 0x61, 0x73, 0x5f, 0x70, 0x6f
        /* <DEDUP_REMOVED lines=27> */
        /*0280*/ 	.byte	0x36, 0x3e, 0x3e, 0x3e, 0x3e, 0x3e, 0x5d, 0x00
	.type		__unnamed_1,@object
	.size		__unnamed_1,(.L_0 - __unnamed_1)
__unnamed_1:
        /* <DEDUP_REMOVED lines=180> */
        /*0dc8*/ 	.byte	0x65, 0x3a, 0x3a, 0x69, 0x64, 0x65, 0x6e, 0x74, 0x69, 0x74, 0x79, 0x5d, 0x00
.L_0:


//--------------------- .nv.shared._ZN7cutlass13device_kernelINS_4gemm6kernel13GemmUniversalIN4cute5tupleIJiiiiEEENS1_10collective13CollectiveMmaINS1_34MainloopSm90TmaGmmaWarpSpecializedILi4ENS5_IJNS4_1CILi1EEESB_SB_EEENS1_35KernelTmaWarpSpecializedCooperativeEEENS5_IJNSA_ILi256EEENSA_ILi128EEENSA_ILi64EEEEEENS_6half_tENS5_IJlSB_lEEESJ_SK_NS4_8TiledMMAINS4_8MMA_AtomIJNS4_4SM904GMMA26MMA_64x128x16_F32F16F16_SSILNSO_5MajorE0ELSQ_0ELNSO_7ScaleInE1ELSR_1EEEEEENS4_6LayoutINS5_IJNSA_ILi2EEESB_SB_EEENS5_IJSB_NSA_ILi0EEESX_EEEEENS5_IJNS4_10UnderscoreES10_S10_EEEEENS4_13SM90_TMA_LOADENS4_14ComposedLayoutINS4_7SwizzleILi3ELi4ELi3EEENS4_18smem_ptr_flag_bitsILi16EEENSU_INS5_IJNSA_ILi8EEESH_EEENS5_IJSH_SB_EEEEEEEvNS4_8identityES13_S1D_vS1E_EENS_8epilogue10collective18CollectiveEpilogueINS1G_22Sm90TmaWarpSpecializedILi4ELi2ELi16ELb1ELb0EEEJSI_NS5_IJSG_NSA_ILi32EEEEEESJ_SK_SJ_SK_NS1G_6fusion15FusionCallbacksIS1K_NS1N_13LinCombEltActINS1G_6thread4ReLuESJ_fSJ_fLNS_15FloatRoundStyleE2EEESI_S1M_JEEES13_NS14_INS15_ILi2ELi4ELi3EEES18_NSU_INS5_IJS19_S1L_EEENS5_IJS1L_SB_EEEEEEENS4_17SM75_U32x4_LDSM_NENS4_14SM90_TMA_STOREES1Z_NS4_17SM90_U32x4_STSM_NENS4_9Copy_AtomIJS22_SJ_EEEvEEEvvEEEEvNT_6ParamsE --------------------------
	.section	.nv.shared._ZN7cutlass13device_kernelINS_4gemm6kernel13GemmUniversalIN4cute5tupleIJiiiiEEENS1_10collective13CollectiveMmaINS1_34MainloopSm90TmaGmmaWarpSpecializedILi4ENS5_IJNS4_1CILi1EEESB_SB_EEENS1_35KernelTmaWarpSpecializedCooperativeEEENS5_IJNSA_ILi256EEENSA_ILi128EEENSA_ILi64EEEEEENS_6half_tENS5_IJlSB_lEEESJ_SK_NS4_8TiledMMAINS4_8MMA_AtomIJNS4_4SM904GMMA26MMA_64x128x16_F32F16F16_SSILNSO_5MajorE0ELSQ_0ELNSO_7ScaleInE1ELSR_1EEEEEENS4_6LayoutINS5_IJNSA_ILi2EEESB_SB_EEENS5_IJSB_NSA_ILi0EEESX_EEEEENS5_IJNS4_10UnderscoreES10_S10_EEEEENS4_13SM90_TMA_LOADENS4_14ComposedLayoutINS4_7SwizzleILi3ELi4ELi3EEENS4_18smem_ptr_flag_bitsILi16EEENSU_INS5_IJNSA_ILi8EEESH_EEENS5_IJSH_SB_EEEEEEEvNS4_8identityES13_S1D_vS1E_EENS_8epilogue10collective18CollectiveEpilogueINS1G_22Sm90TmaWarpSpecializedILi4ELi2ELi16ELb1ELb0EEEJSI_NS5_IJSG_NSA_ILi32EEEEEESJ_SK_SJ_SK_NS1G_6fusion15FusionCallbacksIS1K_NS1N_13LinCombEltActINS1G_6thread4ReLuESJ_fSJ_fLNS_15FloatRoundStyleE2EEESI_S1M_JEEES13_NS14_INS15_ILi2ELi4ELi3EEES18_NSU_INS5_IJS19_S1L_EEENS5_IJS1L_SB_EEEEEEENS4_17SM75_U32x4_LDSM_NENS4_14SM90_TMA_STOREES1Z_NS4_17SM90_U32x4_STSM_NENS4_9Copy_AtomIJS22_SJ_EEEvEEEvvEEEEvNT_6ParamsE,"aw",@nobits
	.sectionflags	@""
	.align	16
	.zero		1024


//--------------------- .nv.shared.reserved.0     --------------------------
	.section	.nv.shared.reserved.0,"aw",@nobits
	.weak		__nv_reservedSMEM_offset_0_alias
	.size		__nv_reservedSMEM_offset_0_alias, 0, 0
	.other		__nv_reservedSMEM_offset_0_alias,@"STO_CUDA_RESERVED_SHARED STV_DEFAULT"
__nv_reservedSMEM_offset_0_alias:
	.zero		0


//--------------------- .nv.global                --------------------------
	.section	.nv.global,"aw",@nobits
.nv.global:
	.type		_ZN39_INTERNAL_0b17d1a3_4_k_cu_16096ec0_27884cute1_E,@object
	.size		_ZN39_INTERNAL_0b17d1a3_4_k_cu_16096ec0_27884cute1_E,(_ZN39_INTERNAL_0b17d1a3_4_k_cu_16096ec0_27884cuda3std3__45__cpo6cbeginE - _ZN39_INTERNAL_0b17d1a3_4_k_cu_16096ec0_27884cute1_E)
_ZN39_INTERNAL_0b17d1a3_4_k_cu_16096ec0_27884cute1_E:
	.zero		1
	.type		_ZN39_INTERNAL_0b17d1a3_4_k_cu_16096ec0_27884cuda3std3__45__cpo6cbeginE,@object
	.size		_ZN39_INTERNAL_0b17d1a3_4_k_cu_16096ec0_27884cuda3std3__45__cpo6cbeginE,(_ZN39_INTERNAL_0b17d1a3_4_k_cu_16096ec0_27884cuda3std3__48in_placeE - _ZN39_INTERNAL_0b17d1a3_4_k_cu_16096ec0_27884cuda3std3__45__cpo6cbeginE)
_ZN39_INTERNAL_0b17d1a3_4_k_cu_16096ec0_27884cuda3std3__45__cpo6cbeginE:
	.zero		1
	.type		_ZN39_INTERNAL_0b17d1a3_4_k_cu_16096ec0_27884cuda3std3__48in_placeE,@object
	.size		_ZN39_INTERNAL_0b17d1a3_4_k_cu_16096ec0_27884cuda3std3__48in_placeE,(_ZN39_INTERNAL_0b17d1a3_4_k_cu_16096ec0_27884cuda3std6ranges3__45__cpo9iter_moveE - _ZN39_INTERNAL_0b17d1a3_4_k_cu_16096ec0_27884cuda3std3__48in_placeE)
_ZN39_INTERNAL_0b17d1a3_4_k_cu_16096ec0_27884cuda3std3__48in_placeE:
	.zero		1
	.type		_ZN39_INTERNAL_0b17d1a3_4_k_cu_16096ec0_27884cuda3std6ranges3__45__cpo9iter_moveE,@object
	.size		_ZN39_INTERNAL_0b17d1a3_4_k_cu_16096ec0_27884cuda3std6ranges3__45__cpo9iter_moveE,(_ZN39_INTERNAL_0b17d1a3_4_k_cu_16096ec0_27884cuda3std3__45__cpo5beginE - _ZN39_INTERNAL_0b17d1a3_4_k_cu_16096ec0_27884cuda3std6ranges3__45__cpo9iter_moveE)
_ZN39_INTERNAL_0b17d1a3_4_k_cu_16096ec0_27884cuda3std6ranges3__45__cpo9iter_moveE:
	.zero		1
	.type		_ZN39_INTERNAL_0b17d1a3_4_k_cu_16096ec0_27884cuda3std3__45__cpo5beginE,@object
	.size		_ZN39_INTERNAL_0b17d1a3_4_k_cu_16096ec0_27884cuda3std3__45__cpo5beginE,(_ZN39_INTERNAL_0b17d1a3_4_k_cu_16096ec0_27884cuda3std3__441_GLOBAL__N__0b17d1a3_4_k_cu_16096ec0_27886ignoreE - _ZN39_INTERNAL_0b17d1a3_4_k_cu_16096ec0_27884cuda3std3__45__cpo5beginE)
_ZN39_INTERNAL_0b17d1a3_4_k_cu_16096ec0_27884cuda3std3__45__cpo5beginE:
	.zero		1
	.type		_ZN39_INTERNAL_0b17d1a3_4_k_cu_16096ec0_27884cuda3std3__441_GLOBAL__N__0b17d1a3_4_k_cu_16096ec0_27886ignoreE,@object
	.size		_ZN39_INTERNAL_0b17d1a3_4_k_cu_16096ec0_27884cuda3std3__441_GLOBAL__N__0b17d1a3_4_k_cu_16096ec0_27886ignoreE,(_ZN39_INTERNAL_0b17d1a3_4_k_cu_16096ec0_27884cute7productE - _ZN39_INTERNAL_0b17d1a3_4_k_cu_16096ec0_27884cuda3std3__441_GLOBAL__N__0b17d1a3_4_k_cu_16096ec0_27886ignoreE)
_ZN39_INTERNAL_0b17d1a3_4_k_cu_16096ec0_27884cuda3std3__441_GLOBAL__N__0b17d1a3_4_k_cu_16096ec0_27886ignoreE:
	.zero		1
	.type		_ZN39_INTERNAL_0b17d1a3_4_k_cu_16096ec0_27884cute7productE,@object
	.size		_ZN39_INTERNAL_0b17d1a3_4_k_cu_16096ec0_27884cute7productE,(_ZN39_INTERNAL_0b17d1a3_4_k_cu_16096ec0_27884cuda3std3__45__cpo3endE - _ZN39_INTERNAL_0b17d1a3_4_k_cu_16096ec0_27884cute7productE)
_ZN39_INTERNAL_0b17d1a3_4_k_cu_16096ec0_27884cute7productE:
	.zero		1
	.type		_ZN39_INTERNAL_0b17d1a3_4_k_cu_16096ec0_27884cuda3std3__45__cpo3endE,@object
	.size		_ZN39_INTERNAL_0b17d1a3_4_k_cu_16096ec0_27884cuda3std3__45__cpo3endE,(_ZN39_INTERNAL_0b17d1a3_4_k_cu_16096ec0_27884cuda3std3__419piecewise_constructE - _ZN39_INTERNAL_0b17d1a3_4_k_cu_16096ec0_27884cuda3std3__45__cpo3endE)
_ZN39_INTERNAL_0b17d1a3_4_k_cu_16096ec0_27884cuda3std3__45__cpo3endE:
	.zero		1
	.type		_ZN39_INTERNAL_0b17d1a3_4_k_cu_16096ec0_27884cuda3std3__419piecewise_constructE,@object
	.size		_ZN39_INTERNAL_0b17d1a3_4_k_cu_16096ec0_27884cuda3std3__419piecewise_constructE,(_ZN39_INTERNAL_0b17d1a3_4_k_cu_16096ec0_27884cuda3std3__45__cpo4cendE - _ZN39_INTERNAL_0b17d1a3_4_k_cu_16096ec0_27884cuda3std3__419piecewise_constructE)
_ZN39_INTERNAL_0b17d1a3_4_k_cu_16096ec0_27884cuda3std3__419piecewise_constructE:
	.zero		1
	.type		_ZN39_INTERNAL_0b17d1a3_4_k_cu_16096ec0_27884cuda3std3__45__cpo4cendE,@object
	.size		_ZN39_INTERNAL_0b17d1a3_4_k_cu_16096ec0_27884cuda3std3__45__cpo4cendE,(_ZN39_INTERNAL_0b17d1a3_4_k_cu_16096ec0_27884cuda3std6ranges3__45__cpo4swapE - _ZN39_INTERNAL_0b17d1a3_4_k_cu_16096ec0_27884cuda3std3__45__cpo4cendE)
_ZN39_INTERNAL_0b17d1a3_4_k_cu_16096ec0_27884cuda3std3__45__cpo4cendE:
	.zero		1
	.type		_ZN39_INTERNAL_0b17d1a3_4_k_cu_16096ec0_27884cuda3std6ranges3__45__cpo4swapE,@object
	.size		_ZN39_INTERNAL_0b17d1a3_4_k_cu_16096ec0_27884cuda3std6ranges3__45__cpo4swapE,(.L_9 - _ZN39_INTERNAL_0b17d1a3_4_k_cu_16096ec0_27884cuda3std6ranges3__45__cpo4swapE)
_ZN39_INTERNAL_0b17d1a3_4_k_cu_16096ec0_27884cuda3std6ranges3__45__cpo4swapE:
	.zero		1
.L_9:


//--------------------- .nv.constant0._ZN7cutlass13device_kernelINS_4gemm6kernel13GemmUniversalIN4cute5tupleIJiiiiEEENS1_10collective13CollectiveMmaINS1_34MainloopSm90TmaGmmaWarpSpecializedILi4ENS5_IJNS4_1CILi1EEESB_SB_EEENS1_35KernelTmaWarpSpecializedCooperativeEEENS5_IJNSA_ILi256EEENSA_ILi128EEENSA_ILi64EEEEEENS_6half_tENS5_IJlSB_lEEESJ_SK_NS4_8TiledMMAINS4_8MMA_AtomIJNS4_4SM904GMMA26MMA_64x128x16_F32F16F16_SSILNSO_5MajorE0ELSQ_0ELNSO_7ScaleInE1ELSR_1EEEEEENS4_6LayoutINS5_IJNSA_ILi2EEESB_SB_EEENS5_IJSB_NSA_ILi0EEESX_EEEEENS5_IJNS4_10UnderscoreES10_S10_EEEEENS4_13SM90_TMA_LOADENS4_14ComposedLayoutINS4_7SwizzleILi3ELi4ELi3EEENS4_18smem_ptr_flag_bitsILi16EEENSU_INS5_IJNSA_ILi8EEESH_EEENS5_IJSH_SB_EEEEEEEvNS4_8identityES13_S1D_vS1E_EENS_8epilogue10collective18CollectiveEpilogueINS1G_22Sm90TmaWarpSpecializedILi4ELi2ELi16ELb1ELb0EEEJSI_NS5_IJSG_NSA_ILi32EEEEEESJ_SK_SJ_SK_NS1G_6fusion15FusionCallbacksIS1K_NS1N_13LinCombEltActINS1G_6thread4ReLuESJ_fSJ_fLNS_15FloatRoundStyleE2EEESI_S1M_JEEES13_NS14_INS15_ILi2ELi4ELi3EEES18_NSU_INS5_IJS19_S1L_EEENS5_IJS1L_SB_EEEEEEENS4_17SM75_U32x4_LDSM_NENS4_14SM90_TMA_STOREES1Z_NS4_17SM90_U32x4_STSM_NENS4_9Copy_AtomIJS22_SJ_EEEvEEEvvEEEEvNT_6ParamsE --------------------------
	.section	.nv.constant0._ZN7cutlass13device_kernelINS_4gemm6kernel13GemmUniversalIN4cute5tupleIJiiiiEEENS1_10collective13CollectiveMmaINS1_34MainloopSm90TmaGmmaWarpSpecializedILi4ENS5_IJNS4_1CILi1EEESB_SB_EEENS1_35KernelTmaWarpSpecializedCooperativeEEENS5_IJNSA_ILi256EEENSA_ILi128EEENSA_ILi64EEEEEENS_6half_tENS5_IJlSB_lEEESJ_SK_NS4_8TiledMMAINS4_8MMA_AtomIJNS4_4SM904GMMA26MMA_64x128x16_F32F16F16_SSILNSO_5MajorE0ELSQ_0ELNSO_7ScaleInE1ELSR_1EEEEEENS4_6LayoutINS5_IJNSA_ILi2EEESB_SB_EEENS5_IJSB_NSA_ILi0EEESX_EEEEENS5_IJNS4_10UnderscoreES10_S10_EEEEENS4_13SM90_TMA_LOADENS4_14ComposedLayoutINS4_7SwizzleILi3ELi4ELi3EEENS4_18smem_ptr_flag_bitsILi16EEENSU_INS5_IJNSA_ILi8EEESH_EEENS5_IJSH_SB_EEEEEEEvNS4_8identityES13_S1D_vS1E_EENS_8epilogue10collective18CollectiveEpilogueINS1G_22Sm90TmaWarpSpecializedILi4ELi2ELi16ELb1ELb0EEEJSI_NS5_IJSG_NSA_ILi32EEEEEESJ_SK_SJ_SK_NS1G_6fusion15FusionCallbacksIS1K_NS1N_13LinCombEltActINS1G_6thread4ReLuESJ_fSJ_fLNS_15FloatRoundStyleE2EEESI_S1M_JEEES13_NS14_INS15_ILi2ELi4ELi3EEES18_NSU_INS5_IJS19_S1L_EEENS5_IJS1L_SB_EEEEEEENS4_17SM75_U32x4_LDSM_NENS4_14SM90_TMA_STOREES1Z_NS4_17SM90_U32x4_STSM_NENS4_9Copy_AtomIJS22_SJ_EEEvEEEvvEEEEvNT_6ParamsE,"a",@progbits
	.sectionflags	@""
	.align	4
.nv.constant0._ZN7cutlass13device_kernelINS_4gemm6kernel13GemmUniversalIN4cute5tupleIJiiiiEEENS1_10collective13CollectiveMmaINS1_34MainloopSm90TmaGmmaWarpSpecializedILi4ENS5_IJNS4_1CILi1EEESB_SB_EEENS1_35KernelTmaWarpSpecializedCooperativeEEENS5_IJNSA_ILi256EEENSA_ILi128EEENSA_ILi64EEEEEENS_6half_tENS5_IJlSB_lEEESJ_SK_NS4_8TiledMMAINS4_8MMA_AtomIJNS4_4SM904GMMA26MMA_64x128x16_F32F16F16_SSILNSO_5MajorE0ELSQ_0ELNSO_7ScaleInE1ELSR_1EEEEEENS4_6LayoutINS5_IJNSA_ILi2EEESB_SB_EEENS5_IJSB_NSA_ILi0EEESX_EEEEENS5_IJNS4_10UnderscoreES10_S10_EEEEENS4_13SM90_TMA_LOADENS4_14ComposedLayoutINS4_7SwizzleILi3ELi4ELi3EEENS4_18smem_ptr_flag_bitsILi16EEENSU_INS5_IJNSA_ILi8EEESH_EEENS5_IJSH_SB_EEEEEEEvNS4_8identityES13_S1D_vS1E_EENS_8epilogue10collective18CollectiveEpilogueINS1G_22Sm90TmaWarpSpecializedILi4ELi2ELi16ELb1ELb0EEEJSI_NS5_IJSG_NSA_ILi32EEEEEESJ_SK_SJ_SK_NS1G_6fusion15FusionCallbacksIS1K_NS1N_13LinCombEltActINS1G_6thread4ReLuESJ_fSJ_fLNS_15FloatRoundStyleE2EEESI_S1M_JEEES13_NS14_INS15_ILi2ELi4ELi3EEES18_NSU_INS5_IJS19_S1L_EEENS5_IJS1L_SB_EEEEEEENS4_17SM75_U32x4_LDSM_NENS4_14SM90_TMA_STOREES1Z_NS4_17SM90_U32x4_STSM_NENS4_9Copy_AtomIJS22_SJ_EEEvEEEvvEEEEvNT_6ParamsE:
	.zero		2432


//--------------------- SYMBOLS --------------------------

	.type		.nv.reservedSmem.offset0,@object
	.size		.nv.reservedSmem.offset0,0x4
	.type		__assertfail,@function
